//
// Generated by NVIDIA NVVM Compiler
//
// Compiler Build ID: CL-36424714
// Cuda compilation tools, release 13.0, V13.0.88
// Based on NVVM 20.0.0
//

.version 9.0
.target sm_100
.address_size 64

	// .globl	_Z9mlem_stepP5voxelS0_P6sensorPfS3_S3_Pbiii

.visible .entry _Z9mlem_stepP5voxelS0_P6sensorPfS3_S3_Pbiii(
	.param .u64 .ptr .align 1 _Z9mlem_stepP5voxelS0_P6sensorPfS3_S3_Pbiii_param_0,
	.param .u64 .ptr .align 1 _Z9mlem_stepP5voxelS0_P6sensorPfS3_S3_Pbiii_param_1,
	.param .u64 .ptr .align 1 _Z9mlem_stepP5voxelS0_P6sensorPfS3_S3_Pbiii_param_2,
	.param .u64 .ptr .align 1 _Z9mlem_stepP5voxelS0_P6sensorPfS3_S3_Pbiii_param_3,
	.param .u64 .ptr .align 1 _Z9mlem_stepP5voxelS0_P6sensorPfS3_S3_Pbiii_param_4,
	.param .u64 .ptr .align 1 _Z9mlem_stepP5voxelS0_P6sensorPfS3_S3_Pbiii_param_5,
	.param .u64 .ptr .align 1 _Z9mlem_stepP5voxelS0_P6sensorPfS3_S3_Pbiii_param_6,
	.param .u32 _Z9mlem_stepP5voxelS0_P6sensorPfS3_S3_Pbiii_param_7,
	.param .u32 _Z9mlem_stepP5voxelS0_P6sensorPfS3_S3_Pbiii_param_8,
	.param .u32 _Z9mlem_stepP5voxelS0_P6sensorPfS3_S3_Pbiii_param_9
)
{
	.reg .pred 	%p<84>;
	.reg .b16 	%rs<51>;
	.reg .b32 	%r<167>;
	.reg .b32 	%f<418>;
	.reg .b64 	%rd<276>;

	ld.param.u64 	%rd32, [_Z9mlem_stepP5voxelS0_P6sensorPfS3_S3_Pbiii_param_0];
	ld.param.u64 	%rd33, [_Z9mlem_stepP5voxelS0_P6sensorPfS3_S3_Pbiii_param_2];
	ld.param.u64 	%rd34, [_Z9mlem_stepP5voxelS0_P6sensorPfS3_S3_Pbiii_param_4];
	ld.param.u64 	%rd35, [_Z9mlem_stepP5voxelS0_P6sensorPfS3_S3_Pbiii_param_5];
	ld.param.u64 	%rd36, [_Z9mlem_stepP5voxelS0_P6sensorPfS3_S3_Pbiii_param_6];
	ld.param.u32 	%r124, [_Z9mlem_stepP5voxelS0_P6sensorPfS3_S3_Pbiii_param_7];
	ld.param.u32 	%r125, [_Z9mlem_stepP5voxelS0_P6sensorPfS3_S3_Pbiii_param_8];
	cvta.to.global.u64 	%rd1, %rd35;
	cvta.to.global.u64 	%rd2, %rd33;
	cvta.to.global.u64 	%rd3, %rd36;
	cvta.to.global.u64 	%rd4, %rd32;
	cvta.to.global.u64 	%rd5, %rd34;
	setp.lt.s32 	%p1, %r125, 1;
	mov.f32 	%f338, 0f00000000;
	@%p1 bra 	$L__BB0_71;
	mov.u32 	%r127, %ctaid.x;
	mul.lo.s32 	%r1, %r125, %r127;
	add.s32 	%r128, %r125, -1;
	and.b32  	%r2, %r125, 15;
	setp.lt.u32 	%p2, %r128, 15;
	mov.f32 	%f338, 0f00000000;
	mov.b32 	%r142, 0;
	@%p2 bra 	$L__BB0_36;
	and.b32  	%r142, %r125, 2147483632;
	mov.f32 	%f338, 0f00000000;
	mov.b32 	%r140, 0;
$L__BB0_3:
	.pragma "nounroll";
	add.s32 	%r5, %r140, %r1;
	cvt.u64.u32 	%rd37, %r5;
	add.s64 	%rd38, %rd3, %rd37;
	ld.global.u8 	%rs1, [%rd38];
	setp.eq.s16 	%p3, %rs1, 0;
	@%p3 bra 	$L__BB0_5;
	mul.wide.u32 	%rd39, %r5, 4;
	add.s64 	%rd40, %rd1, %rd39;
	ld.global.f32 	%f143, [%rd40];
	add.f32 	%f338, %f338, %f143;
$L__BB0_5:
	add.s32 	%r6, %r5, 1;
	cvt.u64.u32 	%rd41, %r6;
	add.s64 	%rd42, %rd3, %rd41;
	ld.global.u8 	%rs2, [%rd42];
	setp.eq.s16 	%p4, %rs2, 0;
	@%p4 bra 	$L__BB0_7;
	mul.wide.u32 	%rd43, %r6, 4;
	add.s64 	%rd44, %rd1, %rd43;
	ld.global.f32 	%f144, [%rd44];
	add.f32 	%f338, %f338, %f144;
$L__BB0_7:
	add.s32 	%r7, %r5, 2;
	cvt.u64.u32 	%rd45, %r7;
	add.s64 	%rd46, %rd3, %rd45;
	ld.global.u8 	%rs3, [%rd46];
	setp.eq.s16 	%p5, %rs3, 0;
	@%p5 bra 	$L__BB0_9;
	mul.wide.u32 	%rd47, %r7, 4;
	add.s64 	%rd48, %rd1, %rd47;
	ld.global.f32 	%f145, [%rd48];
	add.f32 	%f338, %f338, %f145;
$L__BB0_9:
	add.s32 	%r8, %r5, 3;
	cvt.u64.u32 	%rd49, %r8;
	add.s64 	%rd50, %rd3, %rd49;
	ld.global.u8 	%rs4, [%rd50];
	setp.eq.s16 	%p6, %rs4, 0;
	@%p6 bra 	$L__BB0_11;
	mul.wide.u32 	%rd51, %r8, 4;
	add.s64 	%rd52, %rd1, %rd51;
	ld.global.f32 	%f146, [%rd52];
	add.f32 	%f338, %f338, %f146;
$L__BB0_11:
	add.s32 	%r9, %r5, 4;
	cvt.u64.u32 	%rd53, %r9;
	add.s64 	%rd54, %rd3, %rd53;
	ld.global.u8 	%rs5, [%rd54];
	setp.eq.s16 	%p7, %rs5, 0;
	@%p7 bra 	$L__BB0_13;
	mul.wide.u32 	%rd55, %r9, 4;
	add.s64 	%rd56, %rd1, %rd55;
	ld.global.f32 	%f147, [%rd56];
	add.f32 	%f338, %f338, %f147;
$L__BB0_13:
	add.s32 	%r10, %r5, 5;
	cvt.u64.u32 	%rd57, %r10;
	add.s64 	%rd58, %rd3, %rd57;
	ld.global.u8 	%rs6, [%rd58];
	setp.eq.s16 	%p8, %rs6, 0;
	@%p8 bra 	$L__BB0_15;
	mul.wide.u32 	%rd59, %r10, 4;
	add.s64 	%rd60, %rd1, %rd59;
	ld.global.f32 	%f148, [%rd60];
	add.f32 	%f338, %f338, %f148;
$L__BB0_15:
	add.s32 	%r11, %r5, 6;
	cvt.u64.u32 	%rd61, %r11;
	add.s64 	%rd62, %rd3, %rd61;
	ld.global.u8 	%rs7, [%rd62];
	setp.eq.s16 	%p9, %rs7, 0;
	@%p9 bra 	$L__BB0_17;
	mul.wide.u32 	%rd63, %r11, 4;
	add.s64 	%rd64, %rd1, %rd63;
	ld.global.f32 	%f149, [%rd64];
	add.f32 	%f338, %f338, %f149;
$L__BB0_17:
	add.s32 	%r12, %r5, 7;
	cvt.u64.u32 	%rd65, %r12;
	add.s64 	%rd66, %rd3, %rd65;
	ld.global.u8 	%rs8, [%rd66];
	setp.eq.s16 	%p10, %rs8, 0;
	@%p10 bra 	$L__BB0_19;
	mul.wide.u32 	%rd67, %r12, 4;
	add.s64 	%rd68, %rd1, %rd67;
	ld.global.f32 	%f150, [%rd68];
	add.f32 	%f338, %f338, %f150;
$L__BB0_19:
	add.s32 	%r13, %r5, 8;
	cvt.u64.u32 	%rd69, %r13;
	add.s64 	%rd70, %rd3, %rd69;
	ld.global.u8 	%rs9, [%rd70];
	setp.eq.s16 	%p11, %rs9, 0;
	@%p11 bra 	$L__BB0_21;
	mul.wide.u32 	%rd71, %r13, 4;
	add.s64 	%rd72, %rd1, %rd71;
	ld.global.f32 	%f151, [%rd72];
	add.f32 	%f338, %f338, %f151;
$L__BB0_21:
	add.s32 	%r14, %r5, 9;
	cvt.u64.u32 	%rd73, %r14;
	add.s64 	%rd74, %rd3, %rd73;
	ld.global.u8 	%rs10, [%rd74];
	setp.eq.s16 	%p12, %rs10, 0;
	@%p12 bra 	$L__BB0_23;
	mul.wide.u32 	%rd75, %r14, 4;
	add.s64 	%rd76, %rd1, %rd75;
	ld.global.f32 	%f152, [%rd76];
	add.f32 	%f338, %f338, %f152;
$L__BB0_23:
	add.s32 	%r15, %r5, 10;
	cvt.u64.u32 	%rd77, %r15;
	add.s64 	%rd78, %rd3, %rd77;
	ld.global.u8 	%rs11, [%rd78];
	setp.eq.s16 	%p13, %rs11, 0;
	@%p13 bra 	$L__BB0_25;
	mul.wide.u32 	%rd79, %r15, 4;
	add.s64 	%rd80, %rd1, %rd79;
	ld.global.f32 	%f153, [%rd80];
	add.f32 	%f338, %f338, %f153;
$L__BB0_25:
	add.s32 	%r16, %r5, 11;
	cvt.u64.u32 	%rd81, %r16;
	add.s64 	%rd82, %rd3, %rd81;
	ld.global.u8 	%rs12, [%rd82];
	setp.eq.s16 	%p14, %rs12, 0;
	@%p14 bra 	$L__BB0_27;
	mul.wide.u32 	%rd83, %r16, 4;
	add.s64 	%rd84, %rd1, %rd83;
	ld.global.f32 	%f154, [%rd84];
	add.f32 	%f338, %f338, %f154;
$L__BB0_27:
	add.s32 	%r17, %r5, 12;
	cvt.u64.u32 	%rd85, %r17;
	add.s64 	%rd86, %rd3, %rd85;
	ld.global.u8 	%rs13, [%rd86];
	setp.eq.s16 	%p15, %rs13, 0;
	@%p15 bra 	$L__BB0_29;
	mul.wide.u32 	%rd87, %r17, 4;
	add.s64 	%rd88, %rd1, %rd87;
	ld.global.f32 	%f155, [%rd88];
	add.f32 	%f338, %f338, %f155;
$L__BB0_29:
	add.s32 	%r18, %r5, 13;
	cvt.u64.u32 	%rd89, %r18;
	add.s64 	%rd90, %rd3, %rd89;
	ld.global.u8 	%rs14, [%rd90];
	setp.eq.s16 	%p16, %rs14, 0;
	@%p16 bra 	$L__BB0_31;
	mul.wide.u32 	%rd91, %r18, 4;
	add.s64 	%rd92, %rd1, %rd91;
	ld.global.f32 	%f156, [%rd92];
	add.f32 	%f338, %f338, %f156;
$L__BB0_31:
	add.s32 	%r19, %r5, 14;
	cvt.u64.u32 	%rd93, %r19;
	add.s64 	%rd94, %rd3, %rd93;
	ld.global.u8 	%rs15, [%rd94];
	setp.eq.s16 	%p17, %rs15, 0;
	@%p17 bra 	$L__BB0_33;
	mul.wide.u32 	%rd95, %r19, 4;
	add.s64 	%rd96, %rd1, %rd95;
	ld.global.f32 	%f157, [%rd96];
	add.f32 	%f338, %f338, %f157;
$L__BB0_33:
	add.s32 	%r20, %r5, 15;
	cvt.u64.u32 	%rd97, %r20;
	add.s64 	%rd98, %rd3, %rd97;
	ld.global.u8 	%rs16, [%rd98];
	setp.eq.s16 	%p18, %rs16, 0;
	@%p18 bra 	$L__BB0_35;
	mul.wide.u32 	%rd99, %r20, 4;
	add.s64 	%rd100, %rd1, %rd99;
	ld.global.f32 	%f158, [%rd100];
	add.f32 	%f338, %f338, %f158;
$L__BB0_35:
	add.s32 	%r140, %r140, 16;
	setp.ne.s32 	%p19, %r140, %r142;
	@%p19 bra 	$L__BB0_3;
$L__BB0_36:
	setp.eq.s32 	%p20, %r2, 0;
	@%p20 bra 	$L__BB0_71;
	and.b32  	%r23, %r125, 7;
	setp.lt.u32 	%p21, %r2, 8;
	@%p21 bra 	$L__BB0_55;
	add.s32 	%r24, %r142, %r1;
	cvt.u64.u32 	%rd101, %r24;
	add.s64 	%rd102, %rd3, %rd101;
	ld.global.u8 	%rs17, [%rd102];
	setp.eq.s16 	%p22, %rs17, 0;
	@%p22 bra 	$L__BB0_40;
	mul.wide.u32 	%rd103, %r24, 4;
	add.s64 	%rd104, %rd1, %rd103;
	ld.global.f32 	%f160, [%rd104];
	add.f32 	%f338, %f338, %f160;
$L__BB0_40:
	add.s32 	%r25, %r24, 1;
	cvt.u64.u32 	%rd105, %r25;
	add.s64 	%rd106, %rd3, %rd105;
	ld.global.u8 	%rs18, [%rd106];
	setp.eq.s16 	%p23, %rs18, 0;
	@%p23 bra 	$L__BB0_42;
	mul.wide.u32 	%rd107, %r25, 4;
	add.s64 	%rd108, %rd1, %rd107;
	ld.global.f32 	%f161, [%rd108];
	add.f32 	%f338, %f338, %f161;
$L__BB0_42:
	add.s32 	%r26, %r24, 2;
	cvt.u64.u32 	%rd109, %r26;
	add.s64 	%rd110, %rd3, %rd109;
	ld.global.u8 	%rs19, [%rd110];
	setp.eq.s16 	%p24, %rs19, 0;
	@%p24 bra 	$L__BB0_44;
	mul.wide.u32 	%rd111, %r26, 4;
	add.s64 	%rd112, %rd1, %rd111;
	ld.global.f32 	%f162, [%rd112];
	add.f32 	%f338, %f338, %f162;
$L__BB0_44:
	add.s32 	%r27, %r24, 3;
	cvt.u64.u32 	%rd113, %r27;
	add.s64 	%rd114, %rd3, %rd113;
	ld.global.u8 	%rs20, [%rd114];
	setp.eq.s16 	%p25, %rs20, 0;
	@%p25 bra 	$L__BB0_46;
	mul.wide.u32 	%rd115, %r27, 4;
	add.s64 	%rd116, %rd1, %rd115;
	ld.global.f32 	%f163, [%rd116];
	add.f32 	%f338, %f338, %f163;
$L__BB0_46:
	add.s32 	%r28, %r24, 4;
	cvt.u64.u32 	%rd117, %r28;
	add.s64 	%rd118, %rd3, %rd117;
	ld.global.u8 	%rs21, [%rd118];
	setp.eq.s16 	%p26, %rs21, 0;
	@%p26 bra 	$L__BB0_48;
	mul.wide.u32 	%rd119, %r28, 4;
	add.s64 	%rd120, %rd1, %rd119;
	ld.global.f32 	%f164, [%rd120];
	add.f32 	%f338, %f338, %f164;
$L__BB0_48:
	add.s32 	%r29, %r24, 5;
	cvt.u64.u32 	%rd121, %r29;
	add.s64 	%rd122, %rd3, %rd121;
	ld.global.u8 	%rs22, [%rd122];
	setp.eq.s16 	%p27, %rs22, 0;
	@%p27 bra 	$L__BB0_50;
	mul.wide.u32 	%rd123, %r29, 4;
	add.s64 	%rd124, %rd1, %rd123;
	ld.global.f32 	%f165, [%rd124];
	add.f32 	%f338, %f338, %f165;
$L__BB0_50:
	add.s32 	%r30, %r24, 6;
	cvt.u64.u32 	%rd125, %r30;
	add.s64 	%rd126, %rd3, %rd125;
	ld.global.u8 	%rs23, [%rd126];
	setp.eq.s16 	%p28, %rs23, 0;
	@%p28 bra 	$L__BB0_52;
	mul.wide.u32 	%rd127, %r30, 4;
	add.s64 	%rd128, %rd1, %rd127;
	ld.global.f32 	%f166, [%rd128];
	add.f32 	%f338, %f338, %f166;
$L__BB0_52:
	add.s32 	%r31, %r24, 7;
	cvt.u64.u32 	%rd129, %r31;
	add.s64 	%rd130, %rd3, %rd129;
	ld.global.u8 	%rs24, [%rd130];
	setp.eq.s16 	%p29, %rs24, 0;
	@%p29 bra 	$L__BB0_54;
	mul.wide.u32 	%rd131, %r31, 4;
	add.s64 	%rd132, %rd1, %rd131;
	ld.global.f32 	%f167, [%rd132];
	add.f32 	%f338, %f338, %f167;
$L__BB0_54:
	add.s32 	%r142, %r142, 8;
$L__BB0_55:
	setp.eq.s32 	%p30, %r23, 0;
	@%p30 bra 	$L__BB0_71;
	and.b32  	%r34, %r125, 3;
	setp.lt.u32 	%p31, %r23, 4;
	@%p31 bra 	$L__BB0_66;
	add.s32 	%r35, %r142, %r1;
	cvt.u64.u32 	%rd133, %r35;
	add.s64 	%rd134, %rd3, %rd133;
	ld.global.u8 	%rs25, [%rd134];
	setp.eq.s16 	%p32, %rs25, 0;
	@%p32 bra 	$L__BB0_59;
	mul.wide.u32 	%rd135, %r35, 4;
	add.s64 	%rd136, %rd1, %rd135;
	ld.global.f32 	%f169, [%rd136];
	add.f32 	%f338, %f338, %f169;
$L__BB0_59:
	add.s32 	%r36, %r35, 1;
	cvt.u64.u32 	%rd137, %r36;
	add.s64 	%rd138, %rd3, %rd137;
	ld.global.u8 	%rs26, [%rd138];
	setp.eq.s16 	%p33, %rs26, 0;
	@%p33 bra 	$L__BB0_61;
	mul.wide.u32 	%rd139, %r36, 4;
	add.s64 	%rd140, %rd1, %rd139;
	ld.global.f32 	%f170, [%rd140];
	add.f32 	%f338, %f338, %f170;
$L__BB0_61:
	add.s32 	%r37, %r35, 2;
	cvt.u64.u32 	%rd141, %r37;
	add.s64 	%rd142, %rd3, %rd141;
	ld.global.u8 	%rs27, [%rd142];
	setp.eq.s16 	%p34, %rs27, 0;
	@%p34 bra 	$L__BB0_63;
	mul.wide.u32 	%rd143, %r37, 4;
	add.s64 	%rd144, %rd1, %rd143;
	ld.global.f32 	%f171, [%rd144];
	add.f32 	%f338, %f338, %f171;
$L__BB0_63:
	add.s32 	%r38, %r35, 3;
	cvt.u64.u32 	%rd145, %r38;
	add.s64 	%rd146, %rd3, %rd145;
	ld.global.u8 	%rs28, [%rd146];
	setp.eq.s16 	%p35, %rs28, 0;
	@%p35 bra 	$L__BB0_65;
	mul.wide.u32 	%rd147, %r38, 4;
	add.s64 	%rd148, %rd1, %rd147;
	ld.global.f32 	%f172, [%rd148];
	add.f32 	%f338, %f338, %f172;
$L__BB0_65:
	add.s32 	%r142, %r142, 4;
$L__BB0_66:
	setp.eq.s32 	%p36, %r34, 0;
	@%p36 bra 	$L__BB0_71;
	mov.b32 	%r145, 0;
$L__BB0_68:
	.pragma "nounroll";
	add.s32 	%r43, %r142, %r1;
	cvt.u64.u32 	%rd149, %r43;
	add.s64 	%rd150, %rd3, %rd149;
	ld.global.u8 	%rs29, [%rd150];
	setp.eq.s16 	%p37, %rs29, 0;
	@%p37 bra 	$L__BB0_70;
	mul.wide.u32 	%rd151, %r43, 4;
	add.s64 	%rd152, %rd1, %rd151;
	ld.global.f32 	%f173, [%rd152];
	add.f32 	%f338, %f338, %f173;
$L__BB0_70:
	add.s32 	%r142, %r142, 1;
	add.s32 	%r145, %r145, 1;
	setp.ne.s32 	%p38, %r145, %r34;
	@%p38 bra 	$L__BB0_68;
$L__BB0_71:
	setp.lt.s32 	%p39, %r125, 1;
	mov.u32 	%r46, %ctaid.x;
	mul.wide.u32 	%rd153, %r46, 4;
	add.s64 	%rd154, %rd5, %rd153;
	ld.global.f32 	%f68, [%rd154];
	mov.f32 	%f408, 0f00000000;
	@%p39 bra 	$L__BB0_133;
	mul.lo.s32 	%r47, %r125, %r46;
	setp.lt.s32 	%p40, %r124, 1;
	@%p40 bra 	$L__BB0_117;
	and.b32  	%r48, %r124, 7;
	and.b32  	%r49, %r124, 3;
	and.b32  	%r50, %r124, 2147483640;
	and.b32  	%r51, %r124, 1;
	neg.s32 	%r52, %r50;
	shl.b32 	%r53, %r125, 3;
	mul.lo.s32 	%r54, %r125, 6;
	mul.lo.s32 	%r55, %r125, 3;
	shl.b32 	%r56, %r125, 1;
	mov.f32 	%f408, 0f00000000;
	mov.b32 	%r146, 0;
	add.s64 	%rd6, %rd4, 56;
$L__BB0_74:
	add.s32 	%r58, %r146, %r47;
	cvt.u64.u32 	%rd179, %r58;
	add.s64 	%rd180, %rd3, %rd179;
	ld.global.u8 	%rs35, [%rd180];
	setp.eq.s16 	%p50, %rs35, 0;
	@%p50 bra 	$L__BB0_116;
	setp.lt.u32 	%p51, %r124, 8;
	mul.wide.u32 	%rd181, %r146, 8;
	add.s64 	%rd182, %rd2, %rd181;
	ld.global.f32 	%f201, [%rd182+4];
	mul.wide.u32 	%rd183, %r58, 4;
	add.s64 	%rd184, %rd1, %rd183;
	ld.global.f32 	%f202, [%rd184];
	mul.f32 	%f70, %f201, %f202;
	mov.f32 	%f377, 0f00000000;
	mov.b32 	%r156, 0;
	@%p51 bra 	$L__BB0_94;
	cvt.u64.u32 	%rd185, %r146;
	add.s64 	%rd271, %rd3, %rd185;
	mul.wide.u32 	%rd186, %r146, 4;
	add.s64 	%rd270, %rd1, %rd186;
	mad.lo.s32 	%r153, %r125, 7, %r146;
	add.s32 	%r152, %r54, %r146;
	mad.lo.s32 	%r151, %r125, 5, %r146;
	shl.b32 	%r137, %r125, 2;
	add.s32 	%r150, %r137, %r146;
	add.s32 	%r149, %r55, %r146;
	add.s32 	%r148, %r125, %r146;
	add.s32 	%r147, %r56, %r146;
	mov.f32 	%f377, 0f00000000;
	mov.u64 	%rd269, %rd6;
	mov.u32 	%r154, %r52;
$L__BB0_77:
	.pragma "nounroll";
	ld.global.u8 	%rs36, [%rd271];
	setp.eq.s16 	%p52, %rs36, 0;
	@%p52 bra 	$L__BB0_79;
	ld.global.f32 	%f204, [%rd269+-48];
	ld.global.f32 	%f205, [%rd270];
	fma.rn.f32 	%f377, %f204, %f205, %f377;
$L__BB0_79:
	cvt.u64.u32 	%rd187, %r148;
	add.s64 	%rd188, %rd3, %rd187;
	ld.global.u8 	%rs37, [%rd188];
	setp.eq.s16 	%p53, %rs37, 0;
	@%p53 bra 	$L__BB0_81;
	ld.global.f32 	%f206, [%rd269+-36];
	mul.wide.u32 	%rd189, %r148, 4;
	add.s64 	%rd190, %rd1, %rd189;
	ld.global.f32 	%f207, [%rd190];
	fma.rn.f32 	%f377, %f206, %f207, %f377;
$L__BB0_81:
	cvt.u64.u32 	%rd191, %r147;
	add.s64 	%rd192, %rd3, %rd191;
	ld.global.u8 	%rs38, [%rd192];
	setp.eq.s16 	%p54, %rs38, 0;
	@%p54 bra 	$L__BB0_83;
	ld.global.f32 	%f208, [%rd269+-24];
	mul.wide.u32 	%rd193, %r147, 4;
	add.s64 	%rd194, %rd1, %rd193;
	ld.global.f32 	%f209, [%rd194];
	fma.rn.f32 	%f377, %f208, %f209, %f377;
$L__BB0_83:
	cvt.u64.u32 	%rd195, %r149;
	add.s64 	%rd196, %rd3, %rd195;
	ld.global.u8 	%rs39, [%rd196];
	setp.eq.s16 	%p55, %rs39, 0;
	@%p55 bra 	$L__BB0_85;
	ld.global.f32 	%f210, [%rd269+-12];
	mul.wide.u32 	%rd197, %r149, 4;
	add.s64 	%rd198, %rd1, %rd197;
	ld.global.f32 	%f211, [%rd198];
	fma.rn.f32 	%f377, %f210, %f211, %f377;
$L__BB0_85:
	cvt.u64.u32 	%rd199, %r150;
	add.s64 	%rd200, %rd3, %rd199;
	ld.global.u8 	%rs40, [%rd200];
	setp.eq.s16 	%p56, %rs40, 0;
	@%p56 bra 	$L__BB0_87;
	ld.global.f32 	%f212, [%rd269];
	mul.wide.u32 	%rd201, %r150, 4;
	add.s64 	%rd202, %rd1, %rd201;
	ld.global.f32 	%f213, [%rd202];
	fma.rn.f32 	%f377, %f212, %f213, %f377;
$L__BB0_87:
	cvt.u64.u32 	%rd203, %r151;
	add.s64 	%rd204, %rd3, %rd203;
	ld.global.u8 	%rs41, [%rd204];
	setp.eq.s16 	%p57, %rs41, 0;
	@%p57 bra 	$L__BB0_89;
	ld.global.f32 	%f214, [%rd269+12];
	mul.wide.u32 	%rd205, %r151, 4;
	add.s64 	%rd206, %rd1, %rd205;
	ld.global.f32 	%f215, [%rd206];
	fma.rn.f32 	%f377, %f214, %f215, %f377;
$L__BB0_89:
	cvt.u64.u32 	%rd207, %r152;
	add.s64 	%rd208, %rd3, %rd207;
	ld.global.u8 	%rs42, [%rd208];
	setp.eq.s16 	%p58, %rs42, 0;
	@%p58 bra 	$L__BB0_91;
	ld.global.f32 	%f216, [%rd269+24];
	mul.wide.u32 	%rd209, %r152, 4;
	add.s64 	%rd210, %rd1, %rd209;
	ld.global.f32 	%f217, [%rd210];
	fma.rn.f32 	%f377, %f216, %f217, %f377;
$L__BB0_91:
	cvt.u64.u32 	%rd211, %r153;
	add.s64 	%rd212, %rd3, %rd211;
	ld.global.u8 	%rs43, [%rd212];
	setp.eq.s16 	%p59, %rs43, 0;
	@%p59 bra 	$L__BB0_93;
	ld.global.f32 	%f218, [%rd269+36];
	mul.wide.u32 	%rd213, %r153, 4;
	add.s64 	%rd214, %rd1, %rd213;
	ld.global.f32 	%f219, [%rd214];
	fma.rn.f32 	%f377, %f218, %f219, %f377;
$L__BB0_93:
	cvt.u64.u32 	%rd215, %r53;
	add.s32 	%r154, %r154, 8;
	add.s64 	%rd271, %rd271, %rd215;
	mul.wide.u32 	%rd216, %r53, 4;
	add.s64 	%rd270, %rd270, %rd216;
	add.s32 	%r153, %r153, %r53;
	add.s32 	%r152, %r152, %r53;
	add.s32 	%r151, %r151, %r53;
	add.s32 	%r150, %r150, %r53;
	add.s64 	%rd269, %rd269, 96;
	add.s32 	%r149, %r149, %r53;
	add.s32 	%r148, %r148, %r53;
	add.s32 	%r147, %r147, %r53;
	setp.eq.s32 	%p60, %r154, 0;
	mov.u32 	%r156, %r50;
	@%p60 bra 	$L__BB0_94;
	bra.uni 	$L__BB0_77;
$L__BB0_94:
	setp.eq.s32 	%p61, %r48, 0;
	@%p61 bra 	$L__BB0_115;
	add.s32 	%r138, %r48, -1;
	setp.lt.u32 	%p62, %r138, 3;
	@%p62 bra 	$L__BB0_105;
	mad.lo.s32 	%r84, %r156, %r125, %r146;
	cvt.u64.u32 	%rd217, %r84;
	add.s64 	%rd218, %rd3, %rd217;
	ld.global.u8 	%rs44, [%rd218];
	setp.eq.s16 	%p63, %rs44, 0;
	mul.wide.u32 	%rd219, %r156, 12;
	add.s64 	%rd220, %rd4, %rd219;
	add.s64 	%rd15, %rd220, 8;
	@%p63 bra 	$L__BB0_98;
	ld.global.f32 	%f221, [%rd15];
	mul.wide.u32 	%rd221, %r84, 4;
	add.s64 	%rd222, %rd1, %rd221;
	ld.global.f32 	%f222, [%rd222];
	fma.rn.f32 	%f377, %f221, %f222, %f377;
$L__BB0_98:
	add.s32 	%r85, %r84, %r125;
	cvt.u64.u32 	%rd223, %r85;
	add.s64 	%rd224, %rd3, %rd223;
	ld.global.u8 	%rs45, [%rd224];
	setp.eq.s16 	%p64, %rs45, 0;
	@%p64 bra 	$L__BB0_100;
	ld.global.f32 	%f223, [%rd15+12];
	mul.wide.u32 	%rd225, %r85, 4;
	add.s64 	%rd226, %rd1, %rd225;
	ld.global.f32 	%f224, [%rd226];
	fma.rn.f32 	%f377, %f223, %f224, %f377;
$L__BB0_100:
	add.s32 	%r86, %r85, %r125;
	cvt.u64.u32 	%rd227, %r86;
	add.s64 	%rd228, %rd3, %rd227;
	ld.global.u8 	%rs46, [%rd228];
	setp.eq.s16 	%p65, %rs46, 0;
	@%p65 bra 	$L__BB0_102;
	ld.global.f32 	%f225, [%rd15+24];
	mul.wide.u32 	%rd229, %r86, 4;
	add.s64 	%rd230, %rd1, %rd229;
	ld.global.f32 	%f226, [%rd230];
	fma.rn.f32 	%f377, %f225, %f226, %f377;
$L__BB0_102:
	add.s32 	%r87, %r86, %r125;
	cvt.u64.u32 	%rd231, %r87;
	add.s64 	%rd232, %rd3, %rd231;
	ld.global.u8 	%rs47, [%rd232];
	setp.eq.s16 	%p66, %rs47, 0;
	@%p66 bra 	$L__BB0_104;
	ld.global.f32 	%f227, [%rd15+36];
	mul.wide.u32 	%rd233, %r87, 4;
	add.s64 	%rd234, %rd1, %rd233;
	ld.global.f32 	%f228, [%rd234];
	fma.rn.f32 	%f377, %f227, %f228, %f377;
$L__BB0_104:
	add.s32 	%r156, %r156, 4;
$L__BB0_105:
	setp.eq.s32 	%p67, %r49, 0;
	@%p67 bra 	$L__BB0_115;
	setp.eq.s32 	%p68, %r49, 1;
	@%p68 bra 	$L__BB0_112;
	mad.lo.s32 	%r90, %r156, %r125, %r146;
	cvt.u64.u32 	%rd235, %r90;
	add.s64 	%rd236, %rd3, %rd235;
	ld.global.u8 	%rs48, [%rd236];
	setp.eq.s16 	%p69, %rs48, 0;
	mul.wide.u32 	%rd237, %r156, 12;
	add.s64 	%rd238, %rd4, %rd237;
	add.s64 	%rd16, %rd238, 8;
	@%p69 bra 	$L__BB0_109;
	ld.global.f32 	%f230, [%rd16];
	mul.wide.u32 	%rd239, %r90, 4;
	add.s64 	%rd240, %rd1, %rd239;
	ld.global.f32 	%f231, [%rd240];
	fma.rn.f32 	%f377, %f230, %f231, %f377;
$L__BB0_109:
	add.s32 	%r91, %r90, %r125;
	cvt.u64.u32 	%rd241, %r91;
	add.s64 	%rd242, %rd3, %rd241;
	ld.global.u8 	%rs49, [%rd242];
	setp.eq.s16 	%p70, %rs49, 0;
	@%p70 bra 	$L__BB0_111;
	ld.global.f32 	%f232, [%rd16+12];
	mul.wide.u32 	%rd243, %r91, 4;
	add.s64 	%rd244, %rd1, %rd243;
	ld.global.f32 	%f233, [%rd244];
	fma.rn.f32 	%f377, %f232, %f233, %f377;
$L__BB0_111:
	add.s32 	%r156, %r156, 2;
$L__BB0_112:
	setp.eq.s32 	%p71, %r51, 0;
	@%p71 bra 	$L__BB0_115;
	mad.lo.s32 	%r94, %r156, %r125, %r146;
	cvt.u64.u32 	%rd245, %r94;
	add.s64 	%rd246, %rd3, %rd245;
	ld.global.u8 	%rs50, [%rd246];
	setp.eq.s16 	%p72, %rs50, 0;
	@%p72 bra 	$L__BB0_115;
	mul.wide.u32 	%rd247, %r156, 12;
	add.s64 	%rd248, %rd4, %rd247;
	ld.global.f32 	%f234, [%rd248+8];
	mul.wide.u32 	%rd249, %r94, 4;
	add.s64 	%rd250, %rd1, %rd249;
	ld.global.f32 	%f235, [%rd250];
	fma.rn.f32 	%f377, %f234, %f235, %f377;
$L__BB0_115:
	div.rn.f32 	%f236, %f70, %f377;
	add.f32 	%f408, %f408, %f236;
$L__BB0_116:
	add.s32 	%r146, %r146, 1;
	setp.eq.s32 	%p73, %r146, %r125;
	@%p73 bra 	$L__BB0_133;
	bra.uni 	$L__BB0_74;
$L__BB0_117:
	add.s32 	%r132, %r125, -1;
	and.b32  	%r95, %r125, 3;
	setp.lt.u32 	%p41, %r132, 3;
	mov.f32 	%f408, 0f00000000;
	mov.b32 	%r160, 0;
	@%p41 bra 	$L__BB0_128;
	and.b32  	%r160, %r125, 2147483644;
	mov.f32 	%f408, 0f00000000;
	mov.b32 	%r158, 0;
$L__BB0_119:
	add.s32 	%r98, %r158, %r47;
	cvt.u64.u32 	%rd155, %r98;
	add.s64 	%rd156, %rd3, %rd155;
	ld.global.u8 	%rs30, [%rd156];
	setp.eq.s16 	%p42, %rs30, 0;
	mul.wide.u32 	%rd157, %r158, 8;
	add.s64 	%rd158, %rd2, %rd157;
	add.s64 	%rd17, %rd158, 4;
	@%p42 bra 	$L__BB0_121;
	ld.global.f32 	%f178, [%rd17];
	mul.wide.u32 	%rd159, %r98, 4;
	add.s64 	%rd160, %rd1, %rd159;
	ld.global.f32 	%f179, [%rd160];
	mul.f32 	%f180, %f178, %f179;
	div.rn.f32 	%f181, %f180, 0f00000000;
	add.f32 	%f408, %f408, %f181;
$L__BB0_121:
	add.s32 	%r99, %r98, 1;
	cvt.u64.u32 	%rd161, %r99;
	add.s64 	%rd162, %rd3, %rd161;
	ld.global.u8 	%rs31, [%rd162];
	setp.eq.s16 	%p43, %rs31, 0;
	@%p43 bra 	$L__BB0_123;
	ld.global.f32 	%f182, [%rd17+8];
	mul.wide.u32 	%rd163, %r99, 4;
	add.s64 	%rd164, %rd1, %rd163;
	ld.global.f32 	%f183, [%rd164];
	mul.f32 	%f184, %f182, %f183;
	div.rn.f32 	%f185, %f184, 0f00000000;
	add.f32 	%f408, %f408, %f185;
$L__BB0_123:
	add.s32 	%r100, %r98, 2;
	cvt.u64.u32 	%rd165, %r100;
	add.s64 	%rd166, %rd3, %rd165;
	ld.global.u8 	%rs32, [%rd166];
	setp.eq.s16 	%p44, %rs32, 0;
	@%p44 bra 	$L__BB0_125;
	ld.global.f32 	%f186, [%rd17+16];
	mul.wide.u32 	%rd167, %r100, 4;
	add.s64 	%rd168, %rd1, %rd167;
	ld.global.f32 	%f187, [%rd168];
	mul.f32 	%f188, %f186, %f187;
	div.rn.f32 	%f189, %f188, 0f00000000;
	add.f32 	%f408, %f408, %f189;
$L__BB0_125:
	add.s32 	%r101, %r98, 3;
	cvt.u64.u32 	%rd169, %r101;
	add.s64 	%rd170, %rd3, %rd169;
	ld.global.u8 	%rs33, [%rd170];
	setp.eq.s16 	%p45, %rs33, 0;
	@%p45 bra 	$L__BB0_127;
	ld.global.f32 	%f190, [%rd17+24];
	mul.wide.u32 	%rd171, %r101, 4;
	add.s64 	%rd172, %rd1, %rd171;
	ld.global.f32 	%f191, [%rd172];
	mul.f32 	%f192, %f190, %f191;
	div.rn.f32 	%f193, %f192, 0f00000000;
	add.f32 	%f408, %f408, %f193;
$L__BB0_127:
	add.s32 	%r158, %r158, 4;
	setp.ne.s32 	%p46, %r158, %r160;
	@%p46 bra 	$L__BB0_119;
$L__BB0_128:
	setp.eq.s32 	%p47, %r95, 0;
	@%p47 bra 	$L__BB0_133;
	mov.b32 	%r161, 0;
$L__BB0_130:
	.pragma "nounroll";
	add.s32 	%r106, %r160, %r47;
	cvt.u64.u32 	%rd173, %r106;
	add.s64 	%rd174, %rd3, %rd173;
	ld.global.u8 	%rs34, [%rd174];
	setp.eq.s16 	%p48, %rs34, 0;
	@%p48 bra 	$L__BB0_132;
	mul.wide.u32 	%rd175, %r160, 8;
	add.s64 	%rd176, %rd2, %rd175;
	ld.global.f32 	%f194, [%rd176+4];
	mul.wide.u32 	%rd177, %r106, 4;
	add.s64 	%rd178, %rd1, %rd177;
	ld.global.f32 	%f195, [%rd178];
	mul.f32 	%f196, %f194, %f195;
	div.rn.f32 	%f197, %f196, 0f00000000;
	add.f32 	%f408, %f408, %f197;
$L__BB0_132:
	add.s32 	%r160, %r160, 1;
	add.s32 	%r161, %r161, 1;
	setp.ne.s32 	%p49, %r161, %r95;
	@%p49 bra 	$L__BB0_130;
$L__BB0_133:
	ld.param.u64 	%rd268, [_Z9mlem_stepP5voxelS0_P6sensorPfS3_S3_Pbiii_param_3];
	cvta.to.global.u64 	%rd251, %rd268;
	ld.global.f32 	%f238, [%rd251];
	mul.f32 	%f125, %f238, %f68;
	setp.lt.s32 	%p74, %r124, 1;
	mov.f32 	%f417, 0f00000000;
	@%p74 bra 	$L__BB0_146;
	and.b32  	%r109, %r124, 15;
	setp.lt.u32 	%p75, %r124, 16;
	mov.f32 	%f417, 0f00000000;
	mov.b32 	%r164, 0;
	@%p75 bra 	$L__BB0_137;
	and.b32  	%r164, %r124, 2147483632;
	neg.s32 	%r162, %r164;
	add.s64 	%rd273, %rd4, 104;
	add.s64 	%rd272, %rd5, 32;
	mov.f32 	%f417, 0f00000000;
$L__BB0_136:
	.pragma "nounroll";
	ld.global.f32 	%f242, [%rd273+-96];
	ld.global.f32 	%f243, [%rd272+-32];
	fma.rn.f32 	%f244, %f242, %f243, %f417;
	ld.global.f32 	%f245, [%rd273+-84];
	ld.global.f32 	%f246, [%rd272+-28];
	fma.rn.f32 	%f247, %f245, %f246, %f244;
	ld.global.f32 	%f248, [%rd273+-72];
	ld.global.f32 	%f249, [%rd272+-24];
	fma.rn.f32 	%f250, %f248, %f249, %f247;
	ld.global.f32 	%f251, [%rd273+-60];
	ld.global.f32 	%f252, [%rd272+-20];
	fma.rn.f32 	%f253, %f251, %f252, %f250;
	ld.global.f32 	%f254, [%rd273+-48];
	ld.global.f32 	%f255, [%rd272+-16];
	fma.rn.f32 	%f256, %f254, %f255, %f253;
	ld.global.f32 	%f257, [%rd273+-36];
	ld.global.f32 	%f258, [%rd272+-12];
	fma.rn.f32 	%f259, %f257, %f258, %f256;
	ld.global.f32 	%f260, [%rd273+-24];
	ld.global.f32 	%f261, [%rd272+-8];
	fma.rn.f32 	%f262, %f260, %f261, %f259;
	ld.global.f32 	%f263, [%rd273+-12];
	ld.global.f32 	%f264, [%rd272+-4];
	fma.rn.f32 	%f265, %f263, %f264, %f262;
	ld.global.f32 	%f266, [%rd273];
	ld.global.f32 	%f267, [%rd272];
	fma.rn.f32 	%f268, %f266, %f267, %f265;
	ld.global.f32 	%f269, [%rd273+12];
	ld.global.f32 	%f270, [%rd272+4];
	fma.rn.f32 	%f271, %f269, %f270, %f268;
	ld.global.f32 	%f272, [%rd273+24];
	ld.global.f32 	%f273, [%rd272+8];
	fma.rn.f32 	%f274, %f272, %f273, %f271;
	ld.global.f32 	%f275, [%rd273+36];
	ld.global.f32 	%f276, [%rd272+12];
	fma.rn.f32 	%f277, %f275, %f276, %f274;
	ld.global.f32 	%f278, [%rd273+48];
	ld.global.f32 	%f279, [%rd272+16];
	fma.rn.f32 	%f280, %f278, %f279, %f277;
	ld.global.f32 	%f281, [%rd273+60];
	ld.global.f32 	%f282, [%rd272+20];
	fma.rn.f32 	%f283, %f281, %f282, %f280;
	ld.global.f32 	%f284, [%rd273+72];
	ld.global.f32 	%f285, [%rd272+24];
	fma.rn.f32 	%f286, %f284, %f285, %f283;
	ld.global.f32 	%f287, [%rd273+84];
	ld.global.f32 	%f288, [%rd272+28];
	fma.rn.f32 	%f417, %f287, %f288, %f286;
	add.s32 	%r162, %r162, 16;
	add.s64 	%rd273, %rd273, 192;
	add.s64 	%rd272, %rd272, 64;
	setp.ne.s32 	%p76, %r162, 0;
	@%p76 bra 	$L__BB0_136;
$L__BB0_137:
	setp.eq.s32 	%p77, %r109, 0;
	@%p77 bra 	$L__BB0_146;
	and.b32  	%r115, %r124, 7;
	setp.lt.u32 	%p78, %r109, 8;
	@%p78 bra 	$L__BB0_140;
	mul.wide.u32 	%rd252, %r164, 12;
	add.s64 	%rd253, %rd4, %rd252;
	ld.global.f32 	%f290, [%rd253+8];
	mul.wide.u32 	%rd254, %r164, 4;
	add.s64 	%rd255, %rd5, %rd254;
	ld.global.f32 	%f291, [%rd255];
	fma.rn.f32 	%f292, %f290, %f291, %f417;
	ld.global.f32 	%f293, [%rd253+20];
	ld.global.f32 	%f294, [%rd255+4];
	fma.rn.f32 	%f295, %f293, %f294, %f292;
	ld.global.f32 	%f296, [%rd253+32];
	ld.global.f32 	%f297, [%rd255+8];
	fma.rn.f32 	%f298, %f296, %f297, %f295;
	ld.global.f32 	%f299, [%rd253+44];
	ld.global.f32 	%f300, [%rd255+12];
	fma.rn.f32 	%f301, %f299, %f300, %f298;
	ld.global.f32 	%f302, [%rd253+56];
	ld.global.f32 	%f303, [%rd255+16];
	fma.rn.f32 	%f304, %f302, %f303, %f301;
	ld.global.f32 	%f305, [%rd253+68];
	ld.global.f32 	%f306, [%rd255+20];
	fma.rn.f32 	%f307, %f305, %f306, %f304;
	ld.global.f32 	%f308, [%rd253+80];
	ld.global.f32 	%f309, [%rd255+24];
	fma.rn.f32 	%f310, %f308, %f309, %f307;
	ld.global.f32 	%f311, [%rd253+92];
	ld.global.f32 	%f312, [%rd255+28];
	fma.rn.f32 	%f417, %f311, %f312, %f310;
	add.s32 	%r164, %r164, 8;
$L__BB0_140:
	setp.eq.s32 	%p79, %r115, 0;
	@%p79 bra 	$L__BB0_146;
	and.b32  	%r118, %r124, 3;
	setp.lt.u32 	%p80, %r115, 4;
	@%p80 bra 	$L__BB0_143;
	mul.wide.u32 	%rd256, %r164, 12;
	add.s64 	%rd257, %rd4, %rd256;
	ld.global.f32 	%f314, [%rd257+8];
	mul.wide.u32 	%rd258, %r164, 4;
	add.s64 	%rd259, %rd5, %rd258;
	ld.global.f32 	%f315, [%rd259];
	fma.rn.f32 	%f316, %f314, %f315, %f417;
	ld.global.f32 	%f317, [%rd257+20];
	ld.global.f32 	%f318, [%rd259+4];
	fma.rn.f32 	%f319, %f317, %f318, %f316;
	ld.global.f32 	%f320, [%rd257+32];
	ld.global.f32 	%f321, [%rd259+8];
	fma.rn.f32 	%f322, %f320, %f321, %f319;
	ld.global.f32 	%f323, [%rd257+44];
	ld.global.f32 	%f324, [%rd259+12];
	fma.rn.f32 	%f417, %f323, %f324, %f322;
	add.s32 	%r164, %r164, 4;
$L__BB0_143:
	setp.eq.s32 	%p81, %r118, 0;
	@%p81 bra 	$L__BB0_146;
	mul.wide.u32 	%rd260, %r164, 4;
	add.s64 	%rd275, %rd5, %rd260;
	mul.wide.u32 	%rd261, %r164, 12;
	add.s64 	%rd262, %rd261, %rd4;
	add.s64 	%rd274, %rd262, 8;
	neg.s32 	%r166, %r118;
$L__BB0_145:
	.pragma "nounroll";
	ld.global.f32 	%f325, [%rd274];
	ld.global.f32 	%f326, [%rd275];
	fma.rn.f32 	%f417, %f325, %f326, %f417;
	add.s64 	%rd275, %rd275, 4;
	add.s64 	%rd274, %rd274, 12;
	add.s32 	%r166, %r166, 1;
	setp.ne.s32 	%p82, %r166, 0;
	@%p82 bra 	$L__BB0_145;
$L__BB0_146:
	ld.param.u64 	%rd267, [_Z9mlem_stepP5voxelS0_P6sensorPfS3_S3_Pbiii_param_1];
	cvta.to.global.u64 	%rd263, %rd267;
	div.rn.f32 	%f327, %f125, %f417;
	mul.wide.u32 	%rd264, %r46, 12;
	add.s64 	%rd265, %rd4, %rd264;
	ld.global.f32 	%f328, [%rd265+8];
	add.f32 	%f329, %f338, %f68;
	div.rn.f32 	%f330, %f328, %f329;
	add.f32 	%f331, %f408, %f327;
	mul.f32 	%f332, %f331, %f330;
	add.s64 	%rd266, %rd263, %rd264;
	ld.global.f32 	%f333, [%rd265];
	st.global.f32 	[%rd266], %f333;
	ld.global.f32 	%f334, [%rd265+4];
	st.global.f32 	[%rd266+4], %f334;
	ld.global.f32 	%f335, [%rd265+8];
	setp.gtu.f32 	%p83, %f335, 0f00000000;
	selp.f32 	%f336, %f332, 0f00000000, %p83;
	st.global.f32 	[%rd266+8], %f336;
	ret;

}


// ===== COMPILED SASS (sm_100) =====

	.target	sm_100

	.elftype	@"ET_EXEC"


//--------------------- .note.nv.tkinfo           --------------------------
	.section	.note.nv.tkinfo,"",@"SHT_NOTE"
	.sectionflags	@"SHF_NOTE_NV_TKINFO"
	.tkinfo
        /*0018*/ 	.word	0x00000002
        /*0030*/ 	.string	""
        /*0030*/ 	.string	"ptxas"
        /*0030*/ 	.string	"Cuda compilation tools, release 13.0, V13.0.88"
        /*0030*/ 	.string	"Build cuda_13.0.r13.0/compiler.36424714_0"
        /*0030*/ 	.string	"-arch sm_100 -m 64 "



//--------------------- .note.nv.cuinfo           --------------------------
	.section	.note.nv.cuinfo,"",@"SHT_NOTE"
	.sectionflags	@"SHF_NOTE_NV_CUINFO"
        /*0018*/ 	.short	0x0002
        /*001a*/ 	.short	0x0064
        /*001c*/ 	.short	0x0082
	.zero		2


//--------------------- .nv.info                  --------------------------
	.section	.nv.info,"",@"SHT_CUDA_INFO"
	.align	4


	//----- nvinfo : EIATTR_REGCOUNT
	.align		4
        /*0000*/ 	.byte	0x04, 0x2f
        /*0002*/ 	.short	(.L_1 - .L_0)
	.align		4
.L_0:
        /*0004*/ 	.word	index@(_Z9mlem_stepP5voxelS0_P6sensorPfS3_S3_Pbiii)
        /*0008*/ 	.word	0x00000022


	//----- nvinfo : EIATTR_FRAME_SIZE
	.align		4
.L_1:
        /*000c*/ 	.byte	0x04, 0x11
        /*000e*/ 	.short	(.L_3 - .L_2)
	.align		4
.L_2:
        /*0010*/ 	.word	index@($__internal_0_$__cuda_sm3x_div_rn_noftz_f32_slowpath)
        /*0014*/ 	.word	0x00000000


	//----- nvinfo : EIATTR_FRAME_SIZE
	.align		4
.L_3:
        /*0018*/ 	.byte	0x04, 0x11
        /*001a*/ 	.short	(.L_5 - .L_4)
	.align		4
.L_4:
        /*001c*/ 	.word	index@(_Z9mlem_stepP5voxelS0_P6sensorPfS3_S3_Pbiii)
        /*0020*/ 	.word	0x00000000


	//----- nvinfo : EIATTR_MIN_STACK_SIZE
	.align		4
.L_5:
        /*0024*/ 	.byte	0x04, 0x12
        /*0026*/ 	.short	(.L_7 - .L_6)
	.align		4
.L_6:
        /*0028*/ 	.word	index@(_Z9mlem_stepP5voxelS0_P6sensorPfS3_S3_Pbiii)
        /*002c*/ 	.word	0x00000000
.L_7:


//--------------------- .nv.compat                --------------------------
	.section	.nv.compat,"",@"SHT_CUDA_COMPAT_INFO"
	.align	4
        /*0000*/ 	.byte	0x02, 0x09, 0x00, 0x00, 0x02, 0x02, 0x01, 0x00, 0x02, 0x05, 0x05, 0x00, 0x03, 0x07, 0x01, 0x01
        /*0010*/ 	.byte	0x02, 0x03, 0x00, 0x00, 0x02, 0x06, 0x01, 0x00, 0x04, 0x0b, 0x08, 0x00, 0x01, 0x00, 0x00, 0x00
        /*0020*/ 	.byte	0x00, 0x00, 0x00, 0x00


//--------------------- .nv.info._Z9mlem_stepP5voxelS0_P6sensorPfS3_S3_Pbiii --------------------------
	.section	.nv.info._Z9mlem_stepP5voxelS0_P6sensorPfS3_S3_Pbiii,"",@"SHT_CUDA_INFO"
	.sectionflags	@""
	.align	4


	//----- nvinfo : EIATTR_CUDA_API_VERSION
	.align		4
        /*0000*/ 	.byte	0x04, 0x37
        /*0002*/ 	.short	(.L_9 - .L_8)
.L_8:
        /*0004*/ 	.word	0x00000082


	//----- nvinfo : EIATTR_KPARAM_INFO
	.align		4
.L_9:
        /*0008*/ 	.byte	0x04, 0x17
        /*000a*/ 	.short	(.L_11 - .L_10)
.L_10:
        /*000c*/ 	.word	0x00000000
        /*0010*/ 	.short	0x0009
        /*0012*/ 	.short	0x0040
        /*0014*/ 	.byte	0x00, 0xf0, 0x11, 0x00


	//----- nvinfo : EIATTR_KPARAM_INFO
	.align		4
.L_11:
        /*0018*/ 	.byte	0x04, 0x17
        /*001a*/ 	.short	(.L_13 - .L_12)
.L_12:
        /*001c*/ 	.word	0x00000000
        /*0020*/ 	.short	0x0008
        /*0022*/ 	.short	0x003c
        /*0024*/ 	.byte	0x00, 0xf0, 0x11, 0x00


	//----- nvinfo : EIATTR_KPARAM_INFO
	.align		4
.L_13:
        /*0028*/ 	.byte	0x04, 0x17
        /*002a*/ 	.short	(.L_15 - .L_14)
.L_14:
        /*002c*/ 	.word	0x00000000
        /*0030*/ 	.short	0x0007
        /*0032*/ 	.short	0x0038
        /*0034*/ 	.byte	0x00, 0xf0, 0x11, 0x00


	//----- nvinfo : EIATTR_KPARAM_INFO
	.align		4
.L_15:
        /*0038*/ 	.byte	0x04, 0x17
        /*003a*/ 	.short	(.L_17 - .L_16)
.L_16:
        /*003c*/ 	.word	0x00000000
        /*0040*/ 	.short	0x0006
        /*0042*/ 	.short	0x0030
        /*0044*/ 	.byte	0x00, 0xf5, 0x21, 0x00


	//----- nvinfo : EIATTR_KPARAM_INFO
	.align		4
.L_17:
        /*0048*/ 	.byte	0x04, 0x17
        /*004a*/ 	.short	(.L_19 - .L_18)
.L_18:
        /*004c*/ 	.word	0x00000000
        /*0050*/ 	.short	0x0005
        /*0052*/ 	.short	0x0028
        /*0054*/ 	.byte	0x00, 0xf5, 0x21, 0x00


	//----- nvinfo : EIATTR_KPARAM_INFO
	.align		4
.L_19:
        /*0058*/ 	.byte	0x04, 0x17
        /*005a*/ 	.short	(.L_21 - .L_20)
.L_20:
        /*005c*/ 	.word	0x00000000
        /*0060*/ 	.short	0x0004
        /*0062*/ 	.short	0x0020
        /*0064*/ 	.byte	0x00, 0xf5, 0x21, 0x00


	//----- nvinfo : EIATTR_KPARAM_INFO
	.align		4
.L_21:
        /*0068*/ 	.byte	0x04, 0x17
        /*006a*/ 	.short	(.L_23 - .L_22)
.L_22:
        /*006c*/ 	.word	0x00000000
        /*0070*/ 	.short	0x0003
        /*0072*/ 	.short	0x0018
        /*0074*/ 	.byte	0x00, 0xf5, 0x21, 0x00


	//----- nvinfo : EIATTR_KPARAM_INFO
	.align		4
.L_23:
        /*0078*/ 	.byte	0x04, 0x17
        /*007a*/ 	.short	(.L_25 - .L_24)
.L_24:
        /*007c*/ 	.word	0x00000000
        /*0080*/ 	.short	0x0002
        /*0082*/ 	.short	0x0010
        /*0084*/ 	.byte	0x00, 0xf5, 0x21, 0x00


	//----- nvinfo : EIATTR_KPARAM_INFO
	.align		4
.L_25:
        /*0088*/ 	.byte	0x04, 0x17
        /*008a*/ 	.short	(.L_27 - .L_26)
.L_26:
        /*008c*/ 	.word	0x00000000
        /*0090*/ 	.short	0x0001
        /*0092*/ 	.short	0x0008
        /*0094*/ 	.byte	0x00, 0xf5, 0x21, 0x00


	//----- nvinfo : EIATTR_KPARAM_INFO
	.align		4
.L_27:
        /*0098*/ 	.byte	0x04, 0x17
        /*009a*/ 	.short	(.L_29 - .L_28)
.L_28:
        /*009c*/ 	.word	0x00000000
        /*00a0*/ 	.short	0x0000
        /*00a2*/ 	.short	0x0000
        /*00a4*/ 	.byte	0x00, 0xf5, 0x21, 0x00


	//----- nvinfo : EIATTR_SPARSE_MMA_MASK
	.align		4
.L_29:
        /*00a8*/ 	.byte	0x03, 0x50
        /*00aa*/ 	.short	0x0000


	//----- nvinfo : EIATTR_MAXREG_COUNT
	.align		4
        /*00ac*/ 	.byte	0x03, 0x1b
        /*00ae*/ 	.short	0x00ff


	//----- nvinfo : EIATTR_MERCURY_ISA_VERSION
	.align		4
        /*00b0*/ 	.byte	0x03, 0x5f
        /*00b2*/ 	.short	0x0101


	//----- nvinfo : EIATTR_VRC_CTA_INIT_COUNT
	.align		4
        /*00b4*/ 	.byte	0x02, 0x4a
	.zero		1
	.zero		1


	//----- nvinfo : EIATTR_EXIT_INSTR_OFFSETS
	.align		4
        /*00b8*/ 	.byte	0x04, 0x1c
        /*00ba*/ 	.short	(.L_31 - .L_30)


	//   ....[0]....
.L_30:
        /*00bc*/ 	.word	0x00003d70


	//----- nvinfo : EIATTR_CRS_STACK_SIZE
	.align		4
.L_31:
        /*00c0*/ 	.byte	0x04, 0x1e
        /*00c2*/ 	.short	(.L_33 - .L_32)
.L_32:
        /*00c4*/ 	.word	0x00000000


	//----- nvinfo : EIATTR_CBANK_PARAM_SIZE
	.align		4
.L_33:
        /*00c8*/ 	.byte	0x03, 0x19
        /*00ca*/ 	.short	0x0044


	//----- nvinfo : EIATTR_PARAM_CBANK
	.align		4
        /*00cc*/ 	.byte	0x04, 0x0a
        /*00ce*/ 	.short	(.L_35 - .L_34)
	.align		4
.L_34:
        /*00d0*/ 	.word	index@(.nv.constant0._Z9mlem_stepP5voxelS0_P6sensorPfS3_S3_Pbiii)
        /*00d4*/ 	.short	0x0380
        /*00d6*/ 	.short	0x0044


	//----- nvinfo : EIATTR_SW_WAR
	.align		4
.L_35:
        /*00d8*/ 	.byte	0x04, 0x36
        /*00da*/ 	.short	(.L_37 - .L_36)
.L_36:
        /*00dc*/ 	.word	0x00000008
.L_37:


//--------------------- .nv.callgraph             --------------------------
	.section	.nv.callgraph,"",@"SHT_CUDA_CALLGRAPH"
	.align	4
	.sectionentsize	8
	.align		4
        /*0000*/ 	.word	0x00000000
	.align		4
        /*0004*/ 	.word	0xffffffff
	.align		4
        /*0008*/ 	.word	0x00000000
	.align		4
        /*000c*/ 	.word	0xfffffffe
	.align		4
        /*0010*/ 	.word	0x00000000
	.align		4
        /*0014*/ 	.word	0xfffffffd
	.align		4
        /*0018*/ 	.word	0x00000000
	.align		4
        /*001c*/ 	.word	0xfffffffc


//--------------------- .text._Z9mlem_stepP5voxelS0_P6sensorPfS3_S3_Pbiii --------------------------
	.section	.text._Z9mlem_stepP5voxelS0_P6sensorPfS3_S3_Pbiii,"ax",@progbits
	.align	128
        .global         _Z9mlem_stepP5voxelS0_P6sensorPfS3_S3_Pbiii
        .type           _Z9mlem_stepP5voxelS0_P6sensorPfS3_S3_Pbiii,@function
        .size           _Z9mlem_stepP5voxelS0_P6sensorPfS3_S3_Pbiii,(.L_x_46 - _Z9mlem_stepP5voxelS0_P6sensorPfS3_S3_Pbiii)
        .other          _Z9mlem_stepP5voxelS0_P6sensorPfS3_S3_Pbiii,@"STO_CUDA_ENTRY STV_DEFAULT"
_Z9mlem_stepP5voxelS0_P6sensorPfS3_S3_Pbiii:
.text._Z9mlem_stepP5voxelS0_P6sensorPfS3_S3_Pbiii:
[----:B------:R-:W-:Y:S01]  /*0000*/  LDC R1, c[0x0][0x37c] ;  /* 0x0000df00ff017b82 */ /* 0x000fe20000000800 */
[----:B------:R-:W0:Y:S01]  /*0010*/  LDCU UR4, c[0x0][0x3bc] ;  /* 0x00007780ff0477ac */ /* 0x000e220008000800 */
[----:B------:R-:W-:Y:S01]  /*0020*/  IMAD.MOV.U32 R4, RZ, RZ, RZ ;  /* 0x000000ffff047224 */ /* 0x000fe200078e00ff */
[----:B------:R-:W1:Y:S01]  /*0030*/  LDCU.64 UR10, c[0x0][0x358] ;  /* 0x00006b00ff0a77ac */ /* 0x000e620008000a00 */
[----:B0-----:R-:W-:-:S04]  /*0040*/  MOV R0, UR4 ;  /* 0x0000000400007c02 */ /* 0x001fc80008000f00 */
[----:B------:R-:W-:-:S13]  /*0050*/  ISETP.GE.AND P0, PT, R0, 0x1, PT ;  /* 0x000000010000780c */ /* 0x000fda0003f06270 */
[----:B-1----:R-:W-:Y:S05]  /*0060*/  @!P0 BRA `(.L_x_0) ;  /* 0x0000001000b48947 */ /* 0x002fea0003800000 */
[----:B------:R-:W0:Y:S01]  /*0070*/  S2R R2, SR_CTAID.X ;  /* 0x0000000000027919 */ /* 0x000e220000002500 */
[C---:B------:R-:W-:Y:S02]  /*0080*/  IADD3 R4, PT, PT, R0.reuse, -0x1, RZ ;  /* 0xffffffff00047810 */ /* 0x040fe40007ffe0ff */
[----:B------:R-:W-:Y:S02]  /*0090*/  LOP3.LUT R3, R0, 0xf, RZ, 0xc0, !PT ;  /* 0x0000000f00037812 */ /* 0x000fe400078ec0ff */
[----:B------:R-:W-:Y:S02]  /*00a0*/  ISETP.GE.U32.AND P0, PT, R4, 0xf, PT ;  /* 0x0000000f0400780c */ /* 0x000fe40003f06070 */
[----:B------:R-:W-:Y:S02]  /*00b0*/  CS2R R4, SRZ ;  /* 0x0000000000047805 */ /* 0x000fe4000001ff00 */
[----:B------:R-:W-:-:S04]  /*00c0*/  ISETP.NE.AND P1, PT, R3, RZ, PT ;  /* 0x000000ff0300720c */ /* 0x000fc80003f25270 */
[----:B------:R-:W-:-:S05]  /*00d0*/  P2R R7, PR, RZ, 0x2 ;  /* 0x00000002ff077803 */ /* 0x000fca0000000000 */
[----:B------:R-:W-:Y:S05]  /*00e0*/  @!P0 BRA `(.L_x_1) ;  /* 0x0000000800648947 */ /* 0x000fea0003800000 */
[----:B------:R-:W1:Y:S01]  /*00f0*/  LDC R6, c[0x0][0x3bc] ;  /* 0x0000ef00ff067b82 */ /* 0x000e620000000800 */
[----:B------:R-:W-:Y:S01]  /*0100*/  HFMA2 R10, -RZ, RZ, 0, 0 ;  /* 0x00000000ff0a7431 */ /* 0x000fe200000001ff */
[----:B------:R-:W-:Y:S01]  /*0110*/  LOP3.LUT R5, R0, 0x7ffffff0, RZ, 0xc0, !PT ;  /* 0x7ffffff000057812 */ /* 0x000fe200078ec0ff */
[----:B------:R-:W-:Y:S01]  /*0120*/  IMAD.MOV.U32 R4, RZ, RZ, RZ ;  /* 0x000000ffff047224 */ /* 0x000fe200078e00ff */
[----:B------:R-:W2:Y:S06]  /*0130*/  LDCU.64 UR4, c[0x0][0x3b0] ;  /* 0x00007600ff0477ac */ /* 0x000eac0008000a00 */
.L_x_2:
[----:B-1----:R-:W-:-:S04]  /*0140*/  IMAD.MOV.U32 R0, RZ, RZ, R6 ;  /* 0x000000ffff007224 */ /* 0x002fc800078e0006 */
[----:B0-----:R-:W-:-:S04]  /*0150*/  IMAD R20, R2, R0, R10 ;  /* 0x0000000002147224 */ /* 0x001fc800078e020a */
[C---:B------:R-:W-:Y:S01]  /*0160*/  VIADD R9, R20.reuse, 0x2 ;  /* 0x0000000214097836 */ /* 0x040fe20000000000 */
[C---:B------:R-:W-:Y:S02]  /*0170*/  IADD3 R11, PT, PT, R20.reuse, 0x1, RZ ;  /* 0x00000001140b7810 */ /* 0x040fe40007ffe0ff */
[----:B--2---:R-:W-:Y:S02]  /*0180*/  IADD3 R18, P0, PT, R20, UR4, RZ ;  /* 0x0000000414127c10 */ /* 0x004fe4000ff1e0ff */
[----:B------:R-:W-:Y:S02]  /*0190*/  IADD3 R14, P1, PT, R11, UR4, RZ ;  /* 0x000000040b0e7c10 */ /* 0x000fe4000ff3e0ff */
[----:B------:R-:W-:Y:S02]  /*01a0*/  IADD3.X R19, PT, PT, RZ, UR5, RZ, P0, !PT ;  /* 0x00000005ff137c10 */ /* 0x000fe400087fe4ff */
[----:B------:R-:W-:Y:S01]  /*01b0*/  IADD3 R16, P0, PT, R9, UR4, RZ ;  /* 0x0000000409107c10 */ /* 0x000fe2000ff1e0ff */
[----:B------:R-:W-:-:S02]  /*01c0*/  IMAD.X R15, RZ, RZ, UR5, P1 ;  /* 0x00000005ff0f7e24 */ /* 0x000fc400088e06ff */
[----:B------:R0:W2:Y:S04]  /*01d0*/  LDG.E.U8 R18, desc[UR10][R18.64] ;  /* 0x0000000a12127981 */ /* 0x0000a8000c1e1100 */
[----:B------:R-:W3:Y:S01]  /*01e0*/  LDG.E.U8 R14, desc[UR10][R14.64] ;  /* 0x0000000a0e0e7981 */ /* 0x000ee2000c1e1100 */
[----:B------:R-:W-:Y:S01]  /*01f0*/  IMAD.X R17, RZ, RZ, UR5, P0 ;  /* 0x00000005ff117e24 */ /* 0x000fe200080e06ff */
[----:B------:R-:W-:-:S04]  /*0200*/  IADD3 R12, PT, PT, R20, 0x3, RZ ;  /* 0x00000003140c7810 */ /* 0x000fc80007ffe0ff */
[----:B------:R-:W4:Y:S01]  /*0210*/  LDG.E.U8 R16, desc[UR10][R16.64] ;  /* 0x0000000a10107981 */ /* 0x000f22000c1e1100 */
[----:B------:R-:W-:-:S04]  /*0220*/  IADD3 R26, P0, PT, R12, UR4, RZ ;  /* 0x000000040c1a7c10 */ /* 0x000fc8000ff1e0ff */
[----:B------:R-:W-:-:S05]  /*0230*/  IADD3.X R27, PT, PT, RZ, UR5, RZ, P0, !PT ;  /* 0x00000005ff1b7c10 */ /* 0x000fca00087fe4ff */
[----:B------:R-:W5:Y:S01]  /*0240*/  LDG.E.U8 R26, desc[UR10][R26.64] ;  /* 0x0000000a1a1a7981 */ /* 0x000f62000c1e1100 */
[C---:B0-----:R-:W-:Y:S01]  /*0250*/  VIADD R19, R20.reuse, 0x4 ;  /* 0x0000000414137836 */ /* 0x041fe20000000000 */
[C---:B------:R-:W-:Y:S02]  /*0260*/  IADD3 R8, PT, PT, R20.reuse, 0x5, RZ ;  /* 0x0000000514087810 */ /* 0x040fe40007ffe0ff */
[C---:B------:R-:W-:Y:S01]  /*0270*/  IADD3 R13, PT, PT, R20.reuse, 0x6, RZ ;  /* 0x00000006140d7810 */ /* 0x040fe20007ffe0ff */
[----:B------:R-:W-:Y:S01]  /*0280*/  VIADD R21, R20, 0x8 ;  /* 0x0000000814157836 */ /* 0x000fe20000000000 */
[----:B--2---:R-:W-:Y:S02]  /*0290*/  ISETP.NE.AND P4, PT, R18, RZ, PT ;  /* 0x000000ff1200720c */ /* 0x004fe40003f85270 */
[----:B---3--:R-:W-:Y:S02]  /*02a0*/  ISETP.NE.AND P3, PT, R14, RZ, PT ;  /* 0x000000ff0e00720c */ /* 0x008fe40003f65270 */
[----:B----4-:R-:W-:-:S09]  /*02b0*/  ISETP.NE.AND P0, PT, R16, RZ, PT ;  /* 0x000000ff1000720c */ /* 0x010fd20003f05270 */
[----:B------:R-:W0:Y:S08]  /*02c0*/  @P4 LDC.64 R24, c[0x0][0x3a8] ;  /* 0x0000ea00ff184b82 */ /* 0x000e300000000a00 */
[----:B------:R-:W1:Y:S01]  /*02d0*/  @P3 LDC.64 R22, c[0x0][0x3a8] ;  /* 0x0000ea00ff163b82 */ /* 0x000e620000000a00 */
[----:B------:R-:W-:Y:S02]  /*02e0*/  IADD3 R14, P1, PT, R19, UR4, RZ ;  /* 0x00000004130e7c10 */ /* 0x000fe4000ff3e0ff */
[----:B-----5:R-:W-:-:S03]  /*02f0*/  ISETP.NE.AND P2, PT, R26, RZ, PT ;  /* 0x000000ff1a00720c */ /* 0x020fc60003f45270 */
[----:B------:R-:W-:Y:S01]  /*0300*/  IMAD.X R15, RZ, RZ, UR5, P1 ;  /* 0x00000005ff0f7e24 */ /* 0x000fe200088e06ff */
[----:B------:R-:W-:Y:S01]  /*0310*/  IADD3 R30, P1, PT, R8, UR4, RZ ;  /* 0x00000004081e7c10 */ /* 0x000fe2000ff3e0ff */
[----:B------:R-:W2:Y:S03]  /*0320*/  @P0 LDC.64 R28, c[0x0][0x3a8] ;  /* 0x0000ea00ff1c0b82 */ /* 0x000ea60000000a00 */
[----:B------:R3:W4:Y:S01]  /*0330*/  LDG.E.U8 R17, desc[UR10][R14.64] ;  /* 0x0000000a0e117981 */ /* 0x000722000c1e1100 */
[----:B------:R-:W-:Y:S02]  /*0340*/  IMAD.X R31, RZ, RZ, UR5, P1 ;  /* 0x00000005ff1f7e24 */ /* 0x000fe400088e06ff */
[----:B0-----:R-:W-:Y:S02]  /*0350*/  @P4 IMAD.WIDE.U32 R24, R20, 0x4, R24 ;  /* 0x0000000414184825 */ /* 0x001fe400078e0018 */
[----:B------:R-:W0:Y:S01]  /*0360*/  @P2 LDC.64 R26, c[0x0][0x3a8] ;  /* 0x0000ea00ff1a2b82 */ /* 0x000e220000000a00 */
[----:B---3--:R-:W-:-:S02]  /*0370*/  IADD3 R14, P1, PT, R13, UR4, RZ ;  /* 0x000000040d0e7c10 */ /* 0x008fc4000ff3e0ff */
[----:B------:R-:W3:Y:S01]  /*0380*/  @P4 LDG.E R16, desc[UR10][R24.64] ;  /* 0x0000000a18104981 */ /* 0x000ee2000c1e1900 */
[----:B-1----:R-:W-:-:S03]  /*0390*/  @P3 IMAD.WIDE.U32 R22, R11, 0x4, R22 ;  /* 0x000000040b163825 */ /* 0x002fc600078e0016 */
[----:B------:R-:W5:Y:S01]  /*03a0*/  LDG.E.U8 R11, desc[UR10][R30.64] ;  /* 0x0000000a1e0b7981 */ /* 0x000f62000c1e1100 */
[----:B------:R-:W-:-:S03]  /*03b0*/  IADD3.X R15, PT, PT, RZ, UR5, RZ, P1, !PT ;  /* 0x00000005ff0f7c10 */ /* 0x000fc60008ffe4ff */
[----:B------:R1:W3:Y:S04]  /*03c0*/  @P3 LDG.E R25, desc[UR10][R22.64] ;  /* 0x0000000a16193981 */ /* 0x0002e8000c1e1900 */
[----:B------:R1:W3:Y:S01]  /*03d0*/  LDG.E.U8 R24, desc[UR10][R14.64] ;  /* 0x0000000a0e187981 */ /* 0x0002e2000c1e1100 */
[----:B--2---:R-:W-:-:S04]  /*03e0*/  @P0 IMAD.WIDE.U32 R28, R9, 0x4, R28 ;  /* 0x00000004091c0825 */ /* 0x004fc800078e001c */
[----:B-1----:R-:W-:Y:S01]  /*03f0*/  VIADD R22, R20, 0x7 ;  /* 0x0000000714167836 */ /* 0x002fe20000000000 */
[----:B------:R-:W2:Y:S04]  /*0400*/  @P0 LDG.E R9, desc[UR10][R28.64] ;  /* 0x0000000a1c090981 */ /* 0x000ea8000c1e1900 */
[----:B------:R-:W-:-:S04]  /*0410*/  IADD3 R14, P1, PT, R22, UR4, RZ ;  /* 0x00000004160e7c10 */ /* 0x000fc8000ff3e0ff */
[----:B------:R-:W-:Y:S01]  /*0420*/  IADD3.X R15, PT, PT, RZ, UR5, RZ, P1, !PT ;  /* 0x00000005ff0f7c10 */ /* 0x000fe20008ffe4ff */
[----:B0-----:R-:W-:-:S04]  /*0430*/  @P2 IMAD.WIDE.U32 R26, R12, 0x4, R26 ;  /* 0x000000040c1a2825 */ /* 0x001fc800078e001a */
[----:B------:R0:W2:Y:S04]  /*0440*/  LDG.E.U8 R23, desc[UR10][R14.64] ;  /* 0x0000000a0e177981 */ /* 0x0000a8000c1e1100 */
[----:B------:R-:W2:Y:S01]  /*0450*/  @P2 LDG.E R12, desc[UR10][R26.64] ;  /* 0x0000000a1a0c2981 */ /* 0x000ea2000c1e1900 */
[----:B0-----:R-:W-:-:S04]  /*0460*/  IADD3 R14, P1, PT, R21, UR4, RZ ;  /* 0x00000004150e7c10 */ /* 0x001fc8000ff3e0ff */
[----:B------:R-:W-:Y:S01]  /*0470*/  IADD3.X R15, PT, PT, RZ, UR5, RZ, P1, !PT ;  /* 0x00000005ff0f7c10 */ /* 0x000fe20008ffe4ff */
[----:B------:R-:W-:-:S04]  /*0480*/  VIADD R28, R20, 0x9 ;  /* 0x00000009141c7836 */ /* 0x000fc80000000000 */
[----:B------:R0:W2:Y:S02]  /*0490*/  LDG.E.U8 R18, desc[UR10][R14.64] ;  /* 0x0000000a0e127981 */ /* 0x0000a4000c1e1100 */
[----:B0-----:R-:W-:-:S04]  /*04a0*/  IADD3 R14, P1, PT, R28, UR4, RZ ;  /* 0x000000041c0e7c10 */ /* 0x001fc8000ff3e0ff */
[----:B------:R-:W-:-:S05]  /*04b0*/  IADD3.X R15, PT, PT, RZ, UR5, RZ, P1, !PT ;  /* 0x00000005ff0f7c10 */ /* 0x000fca0008ffe4ff */
[----:B------:R0:W2:Y:S01]  /*04c0*/  LDG.E.U8 R29, desc[UR10][R14.64] ;  /* 0x0000000a0e1d7981 */ /* 0x0000a2000c1e1100 */
[----:B----4-:R-:W-:Y:S02]  /*04d0*/  ISETP.NE.AND P5, PT, R17, RZ, PT ;  /* 0x000000ff1100720c */ /* 0x010fe40003fa5270 */
[----:B-----5:R-:W-:Y:S01]  /*04e0*/  ISETP.NE.AND P1, PT, R11, RZ, PT ;  /* 0x000000ff0b00720c */ /* 0x020fe20003f25270 */
[----:B---3--:R-:W-:Y:S01]  /*04f0*/  @P4 FADD R4, R4, R16 ;  /* 0x0000001004044221 */ /* 0x008fe20000000000 */
[----:B------:R-:W-:-:S09]  /*0500*/  VIADD R11, R20, 0xa ;  /* 0x0000000a140b7836 */ /* 0x000fd20000000000 */
[----:B------:R-:W1:Y:S01]  /*0510*/  @P5 LDC.64 R16, c[0x0][0x3a8] ;  /* 0x0000ea00ff105b82 */ /* 0x000e620000000a00 */
[----:B------:R-:W-:Y:S01]  /*0520*/  @P3 FADD R4, R4, R25 ;  /* 0x0000001904043221 */ /* 0x000fe20000000000 */
[----:B0-----:R-:W-:Y:S02]  /*0530*/  IADD3 R14, P3, PT, R11, UR4, RZ ;  /* 0x000000040b0e7c10 */ /* 0x001fe4000ff7e0ff */
[----:B------:R-:W-:-:S04]  /*0540*/  ISETP.NE.AND P4, PT, R24, RZ, PT ;  /* 0x000000ff1800720c */ /* 0x000fc80003f85270 */
[----:B------:R-:W0:Y:S01]  /*0550*/  @P1 LDC.64 R26, c[0x0][0x3a8] ;  /* 0x0000ea00ff1a1b82 */ /* 0x000e220000000a00 */
[----:B------:R-:W-:Y:S01]  /*0560*/  IADD3.X R15, PT, PT, RZ, UR5, RZ, P3, !PT ;  /* 0x00000005ff0f7c10 */ /* 0x000fe20009ffe4ff */
[----:B--2---:R-:W-:-:S04]  /*0570*/  @P0 FADD R4, R4, R9 ;  /* 0x0000000904040221 */ /* 0x004fc80000000000 */
[----:B------:R2:W3:Y:S03]  /*0580*/  LDG.E.U8 R9, desc[UR10][R14.64] ;  /* 0x0000000a0e097981 */ /* 0x0004e6000c1e1100 */
[----:B--2---:R-:W2:Y:S01]  /*0590*/  @P4 LDC.64 R14, c[0x0][0x3a8] ;  /* 0x0000ea00ff0e4b82 */ /* 0x004ea20000000a00 */
[----:B------:R-:W-:Y:S01]  /*05a0*/  ISETP.NE.AND P3, PT, R23, RZ, PT ;  /* 0x000000ff1700720c */ /* 0x000fe20003f65270 */
[----:B-1----:R-:W-:-:S04]  /*05b0*/  @P5 IMAD.WIDE.U32 R16, R19, 0x4, R16 ;  /* 0x0000000413105825 */ /* 0x002fc800078e0010 */
[----:B------:R-:W-:Y:S01]  /*05c0*/  @P2 FADD R4, R4, R12 ;  /* 0x0000000c04042221 */ /* 0x000fe20000000000 */
[----:B------:R-:W-:Y:S01]  /*05d0*/  VIADD R12, R20, 0xb ;  /* 0x0000000b140c7836 */ /* 0x000fe20000000000 */
[----:B------:R1:W4:Y:S01]  /*05e0*/  @P5 LDG.E R19, desc[UR10][R16.64] ;  /* 0x0000000a10135981 */ /* 0x000322000c1e1900 */
[----:B0-----:R-:W-:-:S03]  /*05f0*/  @P1 IMAD.WIDE.U32 R26, R8, 0x4, R26 ;  /* 0x00000004081a1825 */ /* 0x001fc600078e001a */
[----:B------:R-:W-:Y:S01]  /*0600*/  IADD3 R24, P0, PT, R12, UR4, RZ ;  /* 0x000000040c187c10 */ /* 0x000fe2000ff1e0ff */
[----:B------:R-:W-:Y:S01]  /*0610*/  VIADD R8, R20, 0xc ;  /* 0x0000000c14087836 */ /* 0x000fe20000000000 */
[----:B-1----:R-:W0:Y:S01]  /*0620*/  @P3 LDC.64 R16, c[0x0][0x3a8] ;  /* 0x0000ea00ff103b82 */ /* 0x002e220000000a00 */
[----:B------:R-:W-:Y:S01]  /*0630*/  ISETP.NE.AND P2, PT, R18, RZ, PT ;  /* 0x000000ff1200720c */ /* 0x000fe20003f45270 */
[----:B------:R-:W-:Y:S01]  /*0640*/  VIADD R18, R20, 0xd ;  /* 0x0000000d14127836 */ /* 0x000fe20000000000 */
[----:B------:R-:W-:Y:S02]  /*0650*/  IADD3.X R25, PT, PT, RZ, UR5, RZ, P0, !PT ;  /* 0x00000005ff197c10 */ /* 0x000fe400087fe4ff */
[----:B------:R-:W-:Y:S01]  /*0660*/  IADD3 R30, P0, PT, R8, UR4, RZ ;  /* 0x00000004081e7c10 */ /* 0x000fe2000ff1e0ff */
[----:B--2---:R-:W-:Y:S02]  /*0670*/  @P4 IMAD.WIDE.U32 R14, R13, 0x4, R14 ;  /* 0x000000040d0e4825 */ /* 0x004fe400078e000e */
[----:B------:R1:W2:Y:S01]  /*0680*/  @P1 LDG.E R13, desc[UR10][R26.64] ;  /* 0x0000000a1a0d1981 */ /* 0x0002a2000c1e1900 */
[----:B------:R-:W-:-:S03]  /*0690*/  IADD3.X R31, PT, PT, RZ, UR5, RZ, P0, !PT ;  /* 0x00000005ff1f7c10 */ /* 0x000fc600087fe4ff */
[----:B------:R-:W5:Y:S04]  /*06a0*/  LDG.E.U8 R25, desc[UR10][R24.64] ;  /* 0x0000000a18197981 */ /* 0x000f68000c1e1100 */
[----:B------:R-:W5:Y:S01]  /*06b0*/  LDG.E.U8 R23, desc[UR10][R30.64] ;  /* 0x0000000a1e177981 */ /* 0x000f62000c1e1100 */
[----:B-1----:R-:W-:-:S03]  /*06c0*/  IADD3 R26, P0, PT, R18, UR4, RZ ;  /* 0x00000004121a7c10 */ /* 0x002fc6000ff1e0ff */
[----:B------:R1:W5:Y:S01]  /*06d0*/  @P4 LDG.E R24, desc[UR10][R14.64] ;  /* 0x0000000a0e184981 */ /* 0x000362000c1e1900 */
[----:B------:R-:W-:Y:S02]  /*06e0*/  IADD3.X R27, PT, PT, RZ, UR5, RZ, P0, !PT ;  /* 0x00000005ff1b7c10 */ /* 0x000fe400087fe4ff */
[----:B------:R-:W-:Y:S01]  /*06f0*/  ISETP.NE.AND P0, PT, R29, RZ, PT ;  /* 0x000000ff1d00720c */ /* 0x000fe20003f05270 */
[----:B-1----:R-:W1:Y:S01]  /*0700*/  @P2 LDC.64 R14, c[0x0][0x3a8] ;  /* 0x0000ea00ff0e2b82 */ /* 0x002e620000000a00 */
[----:B0-----:R-:W-:-:S05]  /*0710*/  @P3 IMAD.WIDE.U32 R16, R22, 0x4, R16 ;  /* 0x0000000416103825 */ /* 0x001fca00078e0010 */
[----:B------:R0:W5:Y:S06]  /*0720*/  @P3 LDG.E R22, desc[UR10][R16.64] ;  /* 0x0000000a10163981 */ /* 0x00016c000c1e1900 */
[----:B0-----:R-:W0:Y:S01]  /*0730*/  @P0 LDC.64 R16, c[0x0][0x3a8] ;  /* 0x0000ea00ff100b82 */ /* 0x001e220000000a00 */
[----:B-1----:R-:W-:Y:S02]  /*0740*/  @P2 IMAD.WIDE.U32 R14, R21, 0x4, R14 ;  /* 0x00000004150e2825 */ /* 0x002fe400078e000e */
[----:B------:R1:W5:Y:S02]  /*0750*/  LDG.E.U8 R21, desc[UR10][R26.64] ;  /* 0x0000000a1a157981 */ /* 0x000364000c1e1100 */
[----:B-1----:R-:W-:-:S02]  /*0760*/  VIADD R27, R20, 0xe ;  /* 0x0000000e141b7836 */ /* 0x002fc40000000000 */
[----:B------:R1:W5:Y:S01]  /*0770*/  @P2 LDG.E R26, desc[UR10][R14.64] ;  /* 0x0000000a0e1a2981 */ /* 0x000362000c1e1900 */
[----:B------:R-:W-:Y:S02]  /*0780*/  VIADD R20, R20, 0xf ;  /* 0x0000000f14147836 */ /* 0x000fe40000000000 */
[----:B-1----:R-:W-:-:S04]  /*0790*/  IADD3 R14, P6, PT, R27, UR4, RZ ;  /* 0x000000041b0e7c10 */ /* 0x002fc8000ffde0ff */
[----:B------:R-:W-:Y:S01]  /*07a0*/  IADD3.X R15, PT, PT, RZ, UR5, RZ, P6, !PT ;  /* 0x00000005ff0f7c10 */ /* 0x000fe2000b7fe4ff */
[----:B0-----:R-:W-:-:S04]  /*07b0*/  @P0 IMAD.WIDE.U32 R16, R28, 0x4, R16 ;  /* 0x000000041c100825 */ /* 0x001fc800078e0010 */
[----:B------:R0:W5:Y:S04]  /*07c0*/  LDG.E.U8 R28, desc[UR10][R14.64] ;  /* 0x0000000a0e1c7981 */ /* 0x000168000c1e1100 */
[----:B------:R-:W5:Y:S01]  /*07d0*/  @P0 LDG.E R16, desc[UR10][R16.64] ;  /* 0x0000000a10100981 */ /* 0x000f62000c1e1900 */
[----:B0-----:R-:W-:-:S04]  /*07e0*/  IADD3 R14, P6, PT, R20, UR4, RZ ;  /* 0x00000004140e7c10 */ /* 0x001fc8000ffde0ff */
[----:B------:R-:W-:-:S05]  /*07f0*/  IADD3.X R15, PT, PT, RZ, UR5, RZ, P6, !PT ;  /* 0x00000005ff0f7c10 */ /* 0x000fca000b7fe4ff */
[----:B------:R0:W5:Y:S01]  /*0800*/  LDG.E.U8 R17, desc[UR10][R14.64] ;  /* 0x0000000a0e117981 */ /* 0x000162000c1e1100 */
[----:B----4-:R-:W-:Y:S01]  /*0810*/  @P5 FADD R4, R4, R19 ;  /* 0x0000001304045221 */ /* 0x010fe20000000000 */
[----:B---3--:R-:W-:-:S13]  /*0820*/  ISETP.NE.AND P5, PT, R9, RZ, PT ;  /* 0x000000ff0900720c */ /* 0x008fda0003fa5270 */
[----:B0-----:R-:W0:Y:S01]  /*0830*/  @P5 LDC.64 R14, c[0x0][0x3a8] ;  /* 0x0000ea00ff0e5b82 */ /* 0x001e220000000a00 */
[----:B--2---:R-:W-:Y:S01]  /*0840*/  @P1 FADD R4, R4, R13 ;  /* 0x0000000d04041221 */ /* 0x004fe20000000000 */
[----:B-----5:R-:W-:-:S03]  /*0850*/  ISETP.NE.AND P1, PT, R25, RZ, PT ;  /* 0x000000ff1900720c */ /* 0x020fc60003f25270 */
[----:B------:R-:W-:Y:S01]  /*0860*/  @P4 FADD R4, R4, R24 ;  /* 0x0000001804044221 */ /* 0x000fe20000000000 */
[----:B------:R-:W-:-:S13]  /*0870*/  ISETP.NE.AND P4, PT, R23, RZ, PT ;  /* 0x000000ff1700720c */ /* 0x000fda0003f85270 */
[----:B------:R-:W1:Y:S01]  /*0880*/  @P4 LDC.64 R30, c[0x0][0x3a8] ;  /* 0x0000ea00ff1e4b82 */ /* 0x000e620000000a00 */
[----:B------:R-:W-:-:S07]  /*0890*/  @P3 FADD R4, R4, R22 ;  /* 0x0000001604043221 */ /* 0x000fce0000000000 */
[----:B------:R-:W2:Y:S01]  /*08a0*/  @P1 LDC.64 R22, c[0x0][0x3a8] ;  /* 0x0000ea00ff161b82 */ /* 0x000ea20000000a00 */
[----:B------:R-:W-:Y:S01]  /*08b0*/  ISETP.NE.AND P3, PT, R21, RZ, PT ;  /* 0x000000ff1500720c */ /* 0x000fe20003f65270 */
[----:B------:R-:W-:Y:S01]  /*08c0*/  @P2 FADD R4, R4, R26 ;  /* 0x0000001a04042221 */ /* 0x000fe20000000000 */
[----:B------:R-:W-:-:S11]  /*08d0*/  ISETP.NE.AND P2, PT, R28, RZ, PT ;  /* 0x000000ff1c00720c */ /* 0x000fd60003f45270 */
[----:B------:R-:W3:Y:S01]  /*08e0*/  @P3 LDC.64 R28, c[0x0][0x3a8] ;  /* 0x0000ea00ff1c3b82 */ /* 0x000ee20000000a00 */
[----:B------:R-:W-:Y:S01]  /*08f0*/  @P0 FADD R4, R4, R16 ;  /* 0x0000001004040221 */ /* 0x000fe20000000000 */
[----:B0-----:R-:W-:-:S04]  /*0900*/  @P5 IMAD.WIDE.U32 R14, R11, 0x4, R14 ;  /* 0x000000040b0e5825 */ /* 0x001fc800078e000e */
[----:B--2---:R-:W-:Y:S02]  /*0910*/  @P1 IMAD.WIDE.U32 R22, R12, 0x4, R22 ;  /* 0x000000040c161825 */ /* 0x004fe400078e0016 */
[----:B------:R-:W2:Y:S01]  /*0920*/  @P5 LDG.E R15, desc[UR10][R14.64] ;  /* 0x0000000a0e0f5981 */ /* 0x000ea2000c1e1900 */
[----:B------:R-:W0:Y:S01]  /*0930*/  @P2 LDC.64 R24, c[0x0][0x3a8] ;  /* 0x0000ea00ff182b82 */ /* 0x000e220000000a00 */
[----:B-1----:R-:W-:Y:S02]  /*0940*/  @P4 IMAD.WIDE.U32 R30, R8, 0x4, R30 ;  /* 0x00000004081e4825 */ /* 0x002fe400078e001e */
[----:B------:R-:W4:Y:S01]  /*0950*/  @P1 LDG.E R23, desc[UR10][R22.64] ;  /* 0x0000000a16171981 */ /* 0x000f22000c1e1900 */
[----:B------:R-:W-:-:S03]  /*0960*/  ISETP.NE.AND P0, PT, R17, RZ, PT ;  /* 0x000000ff1100720c */ /* 0x000fc60003f05270 */
[----:B------:R-:W5:Y:S10]  /*0970*/  @P4 LDG.E R31, desc[UR10][R30.64] ;  /* 0x0000000a1e1f4981 */ /* 0x000f74000c1e1900 */
[----:B------:R-:W1:Y:S01]  /*0980*/  @P0 LDC.64 R16, c[0x0][0x3a8] ;  /* 0x0000ea00ff100b82 */ /* 0x000e620000000a00 */
[----:B---3--:R-:W-:-:S04]  /*0990*/  @P3 IMAD.WIDE.U32 R28, R18, 0x4, R28 ;  /* 0x00000004121c3825 */ /* 0x008fc800078e001c */
[----:B0-----:R-:W-:Y:S02]  /*09a0*/  @P2 IMAD.WIDE.U32 R24, R27, 0x4, R24 ;  /* 0x000000041b182825 */ /* 0x001fe400078e0018 */
[----:B------:R-:W3:Y:S04]  /*09b0*/  @P3 LDG.E R29, desc[UR10][R28.64] ;  /* 0x0000000a1c1d3981 */ /* 0x000ee8000c1e1900 */
[----:B------:R-:W3:Y:S01]  /*09c0*/  @P2 LDG.E R25, desc[UR10][R24.64] ;  /* 0x0000000a18192981 */ /* 0x000ee2000c1e1900 */
[----:B-1----:R-:W-:-:S06]  /*09d0*/  @P0 IMAD.WIDE.U32 R16, R20, 0x4, R16 ;  /* 0x0000000414100825 */ /* 0x002fcc00078e0010 */
[----:B------:R-:W3:Y:S01]  /*09e0*/  @P0 LDG.E R17, desc[UR10][R16.64] ;  /* 0x0000000a10110981 */ /* 0x000ee2000c1e1900 */
[----:B------:R-:W-:Y:S02]  /*09f0*/  VIADD R10, R10, 0x10 ;  /* 0x000000100a0a7836 */ /* 0x000fe40000000000 */
[----:B--2---:R-:W-:-:S04]  /*0a00*/  @P5 FADD R4, R4, R15 ;  /* 0x0000000f04045221 */ /* 0x004fc80000000000 */
[----:B----4-:R-:W-:Y:S01]  /*0a10*/  @P1 FADD R4, R4, R23 ;  /* 0x0000001704041221 */ /* 0x010fe20000000000 */
[----:B------:R-:W-:-:S03]  /*0a20*/  ISETP.NE.AND P1, PT, R10, R5, PT ;  /* 0x000000050a00720c */ /* 0x000fc60003f25270 */
[----:B-----5:R-:W-:-:S04]  /*0a30*/  @P4 FADD R4, R4, R31 ;  /* 0x0000001f04044221 */ /* 0x020fc80000000000 */
[----:B---3--:R-:W-:-:S04]  /*0a40*/  @P3 FADD R4, R4, R29 ;  /* 0x0000001d04043221 */ /* 0x008fc80000000000 */
[----:B------:R-:W-:-:S04]  /*0a50*/  @P2 FADD R4, R4, R25 ;  /* 0x0000001904042221 */ /* 0x000fc80000000000 */
[----:B------:R-:W-:Y:S01]  /*0a60*/  @P0 FADD R4, R4, R17 ;  /* 0x0000001104040221 */ /* 0x000fe20000000000 */
[----:B------:R-:W-:Y:S06]  /*0a70*/  @P1 BRA `(.L_x_2) ;  /* 0xfffffff400b01947 */ /* 0x000fec000383ffff */
.L_x_1:
[----:B------:R-:W-:-:S13]  /*0a80*/  ISETP.NE.AND P0, PT, R7, RZ, PT ;  /* 0x000000ff0700720c */ /* 0x000fda0003f05270 */
[----:B------:R-:W-:Y:S05]  /*0a90*/  @!P0 BRA `(.L_x_0) ;  /* 0x0000000800288947 */ /* 0x000fea0003800000 */
[----:B------:R-:W-:Y:S02]  /*0aa0*/  ISETP.GE.U32.AND P1, PT, R3, 0x8, PT ;  /* 0x000000080300780c */ /* 0x000fe40003f26070 */
[----:B------:R-:W-:-:S04]  /*0ab0*/  LOP3.LUT R6, R0, 0x7, RZ, 0xc0, !PT ;  /* 0x0000000700067812 */ /* 0x000fc800078ec0ff */
[----:B------:R-:W-:-:S07]  /*0ac0*/  ISETP.NE.AND P0, PT, R6, RZ, PT ;  /* 0x000000ff0600720c */ /* 0x000fce0003f05270 */
[----:B------:R-:W-:Y:S06]  /*0ad0*/  @!P1 BRA `(.L_x_3) ;  /* 0x0000000400289947 */ /* 0x000fec0003800000 */
[----:B------:R-:W1:Y:S01]  /*0ae0*/  LDCU.64 UR4, c[0x0][0x3b0] ;  /* 0x00007600ff0477ac */ /* 0x000e620008000a00 */
[----:B0-----:R-:W-:-:S05]  /*0af0*/  IMAD R26, R2, R0, R5 ;  /* 0x00000000021a7224 */ /* 0x001fca00078e0205 */
[C---:B------:R-:W-:Y:S02]  /*0b00*/  IADD3 R21, PT, PT, R26.reuse, 0x1, RZ ;  /* 0x000000011a157810 */ /* 0x040fe40007ffe0ff */
[----:B-1----:R-:W-:-:S05]  /*0b10*/  IADD3 R18, P1, PT, R26, UR4, RZ ;  /* 0x000000041a127c10 */ /* 0x002fca000ff3e0ff */
[----:B------:R-:W-:Y:S01]  /*0b20*/  IMAD.X R19, RZ, RZ, UR5, P1 ;  /* 0x00000005ff137e24 */ /* 0x000fe200088e06ff */
[----:B------:R-:W-:-:S04]  /*0b30*/  IADD3 R22, P1, PT, R21, UR4, RZ ;  /* 0x0000000415167c10 */ /* 0x000fc8000ff3e0ff */
[----:B------:R-:W-:Y:S01]  /*0b40*/  IADD3.X R23, PT, PT, RZ, UR5, RZ, P1, !PT ;  /* 0x00000005ff177c10 */ /* 0x000fe20008ffe4ff */
[----:B------:R-:W2:Y:S04]  /*0b50*/  LDG.E.U8 R18, desc[UR10][R18.64] ;  /* 0x0000000a12127981 */ /* 0x000ea8000c1e1100 */
[----:B------:R0:W3:Y:S01]  /*0b60*/  LDG.E.U8 R22, desc[UR10][R22.64] ;  /* 0x0000000a16167981 */ /* 0x0000e2000c1e1100 */
[C---:B------:R-:W-:Y:S01]  /*0b70*/  VIADD R7, R26.reuse, 0x2 ;  /* 0x000000021a077836 */ /* 0x040fe20000000000 */
[C---:B------:R-:W-:Y:S01]  /*0b80*/  IADD3 R8, PT, PT, R26.reuse, 0x3, RZ ;  /* 0x000000031a087810 */ /* 0x040fe20007ffe0ff */
[----:B------:R-:W-:-:S03]  /*0b90*/  VIADD R3, R26, 0x4 ;  /* 0x000000041a037836 */ /* 0x000fc60000000000 */
[----:B------:R-:W-:Y:S02]  /*0ba0*/  IADD3 R16, P2, PT, R7, UR4, RZ ;  /* 0x0000000407107c10 */ /* 0x000fe4000ff5e0ff */
[----:B------:R-:W-:Y:S02]  /*0bb0*/  IADD3 R14, P3, PT, R8, UR4, RZ ;  /* 0x00000004080e7c10 */ /* 0x000fe4000ff7e0ff */
[----:B------:R-:W-:Y:S02]  /*0bc0*/  IADD3.X R17, PT, PT, RZ, UR5, RZ, P2, !PT ;  /* 0x00000005ff117c10 */ /* 0x000fe400097fe4ff */
[----:B------:R-:W-:Y:S01]  /*0bd0*/  IADD3.X R15, PT, PT, RZ, UR5, RZ, P3, !PT ;  /* 0x00000005ff0f7c10 */ /* 0x000fe20009ffe4ff */
[C---:B------:R-:W-:Y:S02]  /*0be0*/  VIADD R9, R26.reuse, 0x6 ;  /* 0x000000061a097836 */ /* 0x040fe40000000000 */
[----:B------:R1:W4:Y:S01]  /*0bf0*/  LDG.E.U8 R20, desc[UR10][R16.64] ;  /* 0x0000000a10147981 */ /* 0x000322000c1e1100 */
[----:B0-----:R-:W-:-:S03]  /*0c00*/  VIADD R23, R26, 0x7 ;  /* 0x000000071a177836 */ /* 0x001fc60000000000 */
[----:B------:R0:W5:Y:S01]  /*0c10*/  LDG.E.U8 R24, desc[UR10][R14.64] ;  /* 0x0000000a0e187981 */ /* 0x000162000c1e1100 */
[----:B--2---:R-:W-:Y:S02]  /*0c20*/  ISETP.NE.AND P6, PT, R18, RZ, PT ;  /* 0x000000ff1200720c */ /* 0x004fe40003fc5270 */
[----:B------:R-:W-:Y:S02]  /*0c30*/  IADD3 R18, P2, PT, R3, UR4, RZ ;  /* 0x0000000403127c10 */ /* 0x000fe4000ff5e0ff */
[----:B---3--:R-:W-:Y:S01]  /*0c40*/  ISETP.NE.AND P1, PT, R22, RZ, PT ;  /* 0x000000ff1600720c */ /* 0x008fe20003f25270 */
[----:B------:R-:W-:-:S08]  /*0c50*/  VIADD R22, R26, 0x5 ;  /* 0x000000051a167836 */ /* 0x000fd00000000000 */
[----:B------:R-:W2:Y:S08]  /*0c60*/  @P6 LDC.64 R12, c[0x0][0x3a8] ;  /* 0x0000ea00ff0c6b82 */ /* 0x000eb00000000a00 */
[----:B------:R-:W3:Y:S01]  /*0c70*/  @P1 LDC.64 R10, c[0x0][0x3a8] ;  /* 0x0000ea00ff0a1b82 */ /* 0x000ee20000000a00 */
[----:B-1----:R-:W-:Y:S02]  /*0c80*/  IADD3 R16, P3, PT, R22, UR4, RZ ;  /* 0x0000000416107c10 */ /* 0x002fe4000ff7e0ff */
[----:B------:R-:W-:-:S02]  /*0c90*/  IADD3.X R19, PT, PT, RZ, UR5, RZ, P2, !PT ;  /* 0x00000005ff137c10 */ /* 0x000fc400097fe4ff */
[----:B0-----:R-:W-:Y:S02]  /*0ca0*/  IADD3 R14, P2, PT, R9, UR4, RZ ;  /* 0x00000004090e7c10 */ /* 0x001fe4000ff5e0ff */
[----:B------:R-:W-:Y:S01]  /*0cb0*/  IADD3.X R17, PT, PT, RZ, UR5, RZ, P3, !PT ;  /* 0x00000005ff117c10 */ /* 0x000fe20009ffe4ff */
[----:B------:R2:W5:Y:S02]  /*0cc0*/  LDG.E.U8 R25, desc[UR10][R18.64] ;  /* 0x0000000a12197981 */ /* 0x000564000c1e1100 */
[----:B------:R-:W-:Y:S02]  /*0cd0*/  IMAD.X R15, RZ, RZ, UR5, P2 ;  /* 0x00000005ff0f7e24 */ /* 0x000fe400090e06ff */
[----:B------:R-:W5:Y:S04]  /*0ce0*/  LDG.E.U8 R16, desc[UR10][R16.64] ;  /* 0x0000000a10107981 */ /* 0x000f68000c1e1100 */
[----:B------:R-:W5:Y:S01]  /*0cf0*/  LDG.E.U8 R14, desc[UR10][R14.64] ;  /* 0x0000000a0e0e7981 */ /* 0x000f62000c1e1100 */
[----:B--2---:R-:W-:Y:S01]  /*0d00*/  @P6 IMAD.WIDE.U32 R18, R26, 0x4, R12 ;  /* 0x000000041a126825 */ /* 0x004fe200078e000c */
[----:B------:R-:W-:-:S04]  /*0d10*/  IADD3 R12, P3, PT, R23, UR4, RZ ;  /* 0x00000004170c7c10 */ /* 0x000fc8000ff7e0ff */
[----:B------:R-:W2:Y:S01]  /*0d20*/  @P6 LDG.E R27, desc[UR10][R18.64] ;  /* 0x0000000a121b6981 */ /* 0x000ea2000c1e1900 */
[----:B---3--:R-:W-:Y:S01]  /*0d30*/  @P1 IMAD.WIDE.U32 R10, R21, 0x4, R10 ;  /* 0x00000004150a1825 */ /* 0x008fe200078e000a */
[----:B------:R-:W-:-:S04]  /*0d40*/  IADD3.X R13, PT, PT, RZ, UR5, RZ, P3, !PT ;  /* 0x00000005ff0d7c10 */ /* 0x000fc80009ffe4ff */
[----:B------:R0:W3:Y:S04]  /*0d50*/  @P1 LDG.E R21, desc[UR10][R10.64] ;  /* 0x0000000a0a151981 */ /* 0x0000e8000c1e1900 */
[----:B------:R1:W3:Y:S01]  /*0d60*/  LDG.E.U8 R26, desc[UR10][R12.64] ;  /* 0x0000000a0c1a7981 */ /* 0x0002e2000c1e1100 */
[----:B----4-:R-:W-:Y:S02]  /*0d70*/  ISETP.NE.AND P2, PT, R20, RZ, PT ;  /* 0x000000ff1400720c */ /* 0x010fe40003f45270 */
[----:B-----5:R-:W-:-:S11]  /*0d80*/  ISETP.NE.AND P3, PT, R24, RZ, PT ;  /* 0x000000ff1800720c */ /* 0x020fd60003f65270 */
[----:B0-----:R-:W0:Y:S08]  /*0d90*/  @P2 LDC.64 R10, c[0x0][0x3a8] ;  /* 0x0000ea00ff0a2b82 */ /* 0x001e300000000a00 */
[----:B-1----:R-:W1:Y:S01]  /*0da0*/  @P3 LDC.64 R12, c[0x0][0x3a8] ;  /* 0x0000ea00ff0c3b82 */ /* 0x002e620000000a00 */
[----:B0-----:R-:W-:-:S06]  /*0db0*/  @P2 IMAD.WIDE.U32 R10, R7, 0x4, R10 ;  /* 0x00000004070a2825 */ /* 0x001fcc00078e000a */
[----:B------:R-:W4:Y:S01]  /*0dc0*/  @P2 LDG.E R11, desc[UR10][R10.64] ;  /* 0x0000000a0a0b2981 */ /* 0x000f22000c1e1900 */
[----:B-1----:R-:W-:-:S06]  /*0dd0*/  @P3 IMAD.WIDE.U32 R12, R8, 0x4, R12 ;  /* 0x00000004080c3825 */ /* 0x002fcc00078e000c */
[----:B------:R-:W5:Y:S01]  /*0de0*/  @P3 LDG.E R13, desc[UR10][R12.64] ;  /* 0x0000000a0c0d3981 */ /* 0x000f62000c1e1900 */
[----:B------:R-:W-:Y:S02]  /*0df0*/  ISETP.NE.AND P4, PT, R25, RZ, PT ;  /* 0x000000ff1900720c */ /* 0x000fe40003f85270 */
[----:B------:R-:W-:Y:S01]  /*0e00*/  ISETP.NE.AND P5, PT, R16, RZ, PT ;  /* 0x000000ff1000720c */ /* 0x000fe20003fa5270 */
[----:B--2---:R-:W-:Y:S01]  /*0e10*/  @P6 FADD R4, R4, R27 ;  /* 0x0000001b04046221 */ /* 0x004fe20000000000 */
[----:B------:R-:W-:-:S11]  /*0e20*/  ISETP.NE.AND P6, PT, R14, RZ, PT ;  /* 0x000000ff0e00720c */ /* 0x000fd60003fc5270 */
[----:B------:R-:W0:Y:S01]  /*0e30*/  @P5 LDC.64 R16, c[0x0][0x3a8] ;  /* 0x0000ea00ff105b82 */ /* 0x000e220000000a00 */
[----:B---3--:R-:W-:Y:S01]  /*0e40*/  @P1 FADD R4, R4, R21 ;  /* 0x0000001504041221 */ /* 0x008fe20000000000 */
[----:B------:R-:W-:-:S06]  /*0e50*/  ISETP.NE.AND P1, PT, R26, RZ, PT ;  /* 0x000000ff1a00720c */ /* 0x000fcc0003f25270 */
[----:B------:R-:W1:Y:S08]  /*0e60*/  @P4 LDC.64 R14, c[0x0][0x3a8] ;  /* 0x0000ea00ff0e4b82 */ /* 0x000e700000000a00 */
[----:B------:R-:W2:Y:S08]  /*0e70*/  @P6 LDC.64 R18, c[0x0][0x3a8] ;  /* 0x0000ea00ff126b82 */ /* 0x000eb00000000a00 */
[----:B------:R-:W3:Y:S01]  /*0e80*/  @P1 LDC.64 R20, c[0x0][0x3a8] ;  /* 0x0000ea00ff141b82 */ /* 0x000ee20000000a00 */
[----:B0-----:R-:W-:-:S06]  /*0e90*/  @P5 IMAD.WIDE.U32 R16, R22, 0x4, R16 ;  /* 0x0000000416105825 */ /* 0x001fcc00078e0010 */
[----:B------:R-:W5:Y:S01]  /*0ea0*/  @P5 LDG.E R17, desc[UR10][R16.64] ;  /* 0x0000000a10115981 */ /* 0x000f62000c1e1900 */
[----:B-1----:R-:W-:-:S06]  /*0eb0*/  @P4 IMAD.WIDE.U32 R14, R3, 0x4, R14 ;  /* 0x00000004030e4825 */ /* 0x002fcc00078e000e */
[----:B------:R-:W5:Y:S01]  /*0ec0*/  @P4 LDG.E R15, desc[UR10][R14.64] ;  /* 0x0000000a0e0f4981 */ /* 0x000f62000c1e1900 */
[----:B--2---:R-:W-:-:S06]  /*0ed0*/  @P6 IMAD.WIDE.U32 R18, R9, 0x4, R18 ;  /* 0x0000000409126825 */ /* 0x004fcc00078e0012 */
[----:B------:R-:W2:Y:S01]  /*0ee0*/  @P6 LDG.E R19, desc[UR10][R18.64] ;  /* 0x0000000a12136981 */ /* 0x000ea2000c1e1900 */
[----:B---3--:R-:W-:-:S06]  /*0ef0*/  @P1 IMAD.WIDE.U32 R20, R23, 0x4, R20 ;  /* 0x0000000417141825 */ /* 0x008fcc00078e0014 */
[----:B------:R-:W3:Y:S01]  /*0f00*/  @P1 LDG.E R21, desc[UR10][R20.64] ;  /* 0x0000000a14151981 */ /* 0x000ee2000c1e1900 */
[----:B----4-:R-:W-:-:S04]  /*0f10*/  @P2 FADD R4, R4, R11 ;  /* 0x0000000b04042221 */ /* 0x010fc80000000000 */
[----:B-----5:R-:W-:Y:S01]  /*0f20*/  @P3 FADD R4, R4, R13 ;  /* 0x0000000d04043221 */ /* 0x020fe20000000000 */
[----:B------:R-:W-:-:S03]  /*0f30*/  VIADD R5, R5, 0x8 ;  /* 0x0000000805057836 */ /* 0x000fc60000000000 */
[----:B------:R-:W-:-:S04]  /*0f40*/  @P4 FADD R4, R4, R15 ;  /* 0x0000000f04044221 */ /* 0x000fc80000000000 */
[----:B------:R-:W-:-:S04]  /*0f50*/  @P5 FADD R4, R4, R17 ;  /* 0x0000001104045221 */ /* 0x000fc80000000000 */
[----:B--2---:R-:W-:-:S04]  /*0f60*/  @P6 FADD R4, R4, R19 ;  /* 0x0000001304046221 */ /* 0x004fc80000000000 */
[----:B---3--:R-:W-:-:S07]  /*0f70*/  @P1 FADD R4, R4, R21 ;  /* 0x0000001504041221 */ /* 0x008fce0000000000 */
.L_x_3:
[----:B------:R-:W-:Y:S05]  /*0f80*/  @!P0 BRA `(.L_x_0) ;  /* 0x0000000000ec8947 */ /* 0x000fea0003800000 */
[----:B------:R-:W-:Y:S02]  /*0f90*/  ISETP.GE.U32.AND P1, PT, R6, 0x4, PT ;  /* 0x000000040600780c */ /* 0x000fe40003f26070 */
[----:B------:R-:W-:-:S04]  /*0fa0*/  LOP3.LUT R18, R0, 0x3, RZ, 0xc0, !PT ;  /* 0x0000000300127812 */ /* 0x000fc800078ec0ff */
[----:B------:R-:W-:-:S07]  /*0fb0*/  ISETP.NE.AND P0, PT, R18, RZ, PT ;  /* 0x000000ff1200720c */ /* 0x000fce0003f05270 */
[----:B------:R-:W-:Y:S06]  /*0fc0*/  @!P1 BRA `(.L_x_4) ;  /* 0x0000000000989947 */ /* 0x000fec0003800000 */
[----:B------:R-:W1:Y:S01]  /*0fd0*/  LDCU.64 UR4, c[0x0][0x3b0] ;  /* 0x00007600ff0477ac */ /* 0x000e620008000a00 */
[----:B0-----:R-:W-:-:S04]  /*0fe0*/  IMAD R19, R2, R0, R5 ;  /* 0x0000000002137224 */ /* 0x001fc800078e0205 */
[C---:B------:R-:W-:Y:S01]  /*0ff0*/  VIADD R8, R19.reuse, 0x2 ;  /* 0x0000000213087836 */ /* 0x040fe20000000000 */
[C---:B------:R-:W-:Y:S01]  /*1000*/  IADD3 R9, PT, PT, R19.reuse, 0x1, RZ ;  /* 0x0000000113097810 */ /* 0x040fe20007ffe0ff */
[C---:B------:R-:W-:Y:S01]  /*1010*/  VIADD R3, R19.reuse, 0x3 ;  /* 0x0000000313037836 */ /* 0x040fe20000000000 */
[----:B-1----:R-:W-:Y:S02]  /*1020*/  IADD3 R6, P1, PT, R19, UR4, RZ ;  /* 0x0000000413067c10 */ /* 0x002fe4000ff3e0ff */
[----:B------:R-:W-:Y:S02]  /*1030*/  IADD3 R12, P2, PT, R8, UR4, RZ ;  /* 0x00000004080c7c10 */ /* 0x000fe4000ff5e0ff */
[----:B------:R-:W-:Y:S02]  /*1040*/  IADD3.X R7, PT, PT, RZ, UR5, RZ, P1, !PT ;  /* 0x00000005ff077c10 */ /* 0x000fe40008ffe4ff */
[----:B------:R-:W-:-:S03]  /*1050*/  IADD3 R16, P1, PT, R9, UR4, RZ ;  /* 0x0000000409107c10 */ /* 0x000fc6000ff3e0ff */
[----:B------:R-:W2:Y:S01]  /*1060*/  LDG.E.U8 R6, desc[UR10][R6.64] ;  /* 0x0000000a06067981 */ /* 0x000ea2000c1e1100 */
[----:B------:R-:W-:Y:S01]  /*1070*/  IADD3.X R17, PT, PT, RZ, UR5, RZ, P1, !PT ;  /* 0x00000005ff117c10 */ /* 0x000fe20008ffe4ff */
[----:B------:R-:W-:Y:S01]  /*1080*/  IMAD.X R13, RZ, RZ, UR5, P2 ;  /* 0x00000005ff0d7e24 */ /* 0x000fe200090e06ff */
[----:B------:R-:W-:-:S03]  /*1090*/  IADD3 R14, P1, PT, R3, UR4, RZ ;  /* 0x00000004030e7c10 */ /* 0x000fc6000ff3e0ff */
[----:B------:R-:W3:Y:S01]  /*10a0*/  LDG.E.U8 R16, desc[UR10][R16.64] ;  /* 0x0000000a10107981 */ /* 0x000ee2000c1e1100 */
[----:B------:R-:W-:-:S03]  /*10b0*/  IADD3.X R15, PT, PT, RZ, UR5, RZ, P1, !PT ;  /* 0x00000005ff0f7c10 */ /* 0x000fc60008ffe4ff */
[----:B------:R-:W4:Y:S04]  /*10c0*/  LDG.E.U8 R12, desc[UR10][R12.64] ;  /* 0x0000000a0c0c7981 */ /* 0x000f28000c1e1100 */
[----:B------:R-:W5:Y:S01]  /*10d0*/  LDG.E.U8 R14, desc[UR10][R14.64] ;  /* 0x0000000a0e0e7981 */ /* 0x000f62000c1e1100 */
[----:B--2---:R-:W-:Y:S02]  /*10e0*/  ISETP.NE.AND P1, PT, R6, RZ, PT ;  /* 0x000000ff0600720c */ /* 0x004fe40003f25270 */
[----:B---3--:R-:W-:Y:S02]  /*10f0*/  ISETP.NE.AND P2, PT, R16, RZ, PT ;  /* 0x000000ff1000720c */ /* 0x008fe40003f45270 */
[----:B----4-:R-:W-:-:S09]  /*1100*/  ISETP.NE.AND P3, PT, R12, RZ, PT ;  /* 0x000000ff0c00720c */ /* 0x010fd20003f65270 */
[----:B------:R-:W0:Y:S01]  /*1110*/  @P1 LDC.64 R20, c[0x0][0x3a8] ;  /* 0x0000ea00ff141b82 */ /* 0x000e220000000a00 */
[----:B-----5:R-:W-:-:S07]  /*1120*/  ISETP.NE.AND P4, PT, R14, RZ, PT ;  /* 0x000000ff0e00720c */ /* 0x020fce0003f85270 */
[----:B------:R-:W1:Y:S08]  /*1130*/  @P2 LDC.64 R22, c[0x0][0x3a8] ;  /* 0x0000ea00ff162b82 */ /* 0x000e700000000a00 */
[----:B------:R-:W2:Y:S08]  /*1140*/  @P3 LDC.64 R10, c[0x0][0x3a8] ;  /* 0x0000ea00ff0a3b82 */ /* 0x000eb00000000a00 */
[----:B------:R-:W3:Y:S01]  /*1150*/  @P4 LDC.64 R6, c[0x0][0x3a8] ;  /* 0x0000ea00ff064b82 */ /* 0x000ee20000000a00 */
[----:B0-----:R-:W-:-:S06]  /*1160*/  @P1 IMAD.WIDE.U32 R16, R19, 0x4, R20 ;  /* 0x0000000413101825 */ /* 0x001fcc00078e0014 */
[----:B------:R-:W4:Y:S01]  /*1170*/  @P1 LDG.E R17, desc[UR10][R16.64] ;  /* 0x0000000a10111981 */ /* 0x000f22000c1e1900 */
[----:B-1----:R-:W-:-:S06]  /*1180*/  @P2 IMAD.WIDE.U32 R12, R9, 0x4, R22 ;  /* 0x00000004090c2825 */ /* 0x002fcc00078e0016 */
[----:B------:R-:W5:Y:S01]  /*1190*/  @P2 LDG.E R13, desc[UR10][R12.64] ;  /* 0x0000000a0c0d2981 */ /* 0x000f62000c1e1900 */
[----:B--2---:R-:W-:-:S06]  /*11a0*/  @P3 IMAD.WIDE.U32 R10, R8, 0x4, R10 ;  /* 0x00000004080a3825 */ /* 0x004fcc00078e000a */
[----:B------:R-:W2:Y:S01]  /*11b0*/  @P3 LDG.E R11, desc[UR10][R10.64] ;  /* 0x0000000a0a0b3981 */ /* 0x000ea2000c1e1900 */
[----:B---3--:R-:W-:-:S06]  /*11c0*/  @P4 IMAD.WIDE.U32 R6, R3, 0x4, R6 ;  /* 0x0000000403064825 */ /* 0x008fcc00078e0006 */
[----:B------:R-:W3:Y:S01]  /*11d0*/  @P4 LDG.E R7, desc[UR10][R6.64] ;  /* 0x0000000a06074981 */ /* 0x000ee2000c1e1900 */
[----:B------:R-:W-:Y:S02]  /*11e0*/  VIADD R5, R5, 0x4 ;  /* 0x0000000405057836 */ /* 0x000fe40000000000 */
[----:B----4-:R-:W-:-:S04]  /*11f0*/  @P1 FADD R4, R4, R17 ;  /* 0x0000001104041221 */ /* 0x010fc80000000000 */
[----:B-----5:R-:W-:-:S04]  /*1200*/  @P2 FADD R4, R4, R13 ;  /* 0x0000000d04042221 */ /* 0x020fc80000000000 */
[----:B--2---:R-:W-:-:S04]  /*1210*/  @P3 FADD R4, R4, R11 ;  /* 0x0000000b04043221 */ /* 0x004fc80000000000 */
[----:B---3--:R-:W-:-:S07]  /*1220*/  @P4 FADD R4, R4, R7 ;  /* 0x0000000704044221 */ /* 0x008fce0000000000 */
.L_x_4:
[----:B------:R-:W-:Y:S05]  /*1230*/  @!P0 BRA `(.L_x_0) ;  /* 0x0000000000408947 */ /* 0x000fea0003800000 */
[----:B------:R-:W1:Y:S01]  /*1240*/  LDC R0, c[0x0][0x3bc] ;  /* 0x0000ef00ff007b82 */ /* 0x000e620000000800 */
[----:B------:R-:W2:Y:S01]  /*1250*/  LDCU.64 UR6, c[0x0][0x3b0] ;  /* 0x00007600ff0677ac */ /* 0x000ea20008000a00 */
[----:B------:R-:W-:-:S05]  /*1260*/  UMOV UR4, URZ ;  /* 0x000000ff00047c82 */ /* 0x000fca0008000000 */
.L_x_5:
[----:B01----:R-:W-:-:S05]  /*1270*/  IMAD R3, R2, R0, R5 ;  /* 0x0000000002037224 */ /* 0x003fca00078e0205 */
[----:B--2---:R-:W-:-:S04]  /*1280*/  IADD3 R8, P0, PT, R3, UR6, RZ ;  /* 0x0000000603087c10 */ /* 0x004fc8000ff1e0ff */
[----:B------:R-:W-:-:S05]  /*1290*/  IADD3.X R9, PT, PT, RZ, UR7, RZ, P0, !PT ;  /* 0x00000007ff097c10 */ /* 0x000fca00087fe4ff */
[----:B------:R-:W2:Y:S02]  /*12a0*/  LDG.E.U8 R8, desc[UR10][R8.64] ;  /* 0x0000000a08087981 */ /* 0x000ea4000c1e1100 */
[----:B--2---:R-:W-:-:S13]  /*12b0*/  ISETP.NE.AND P0, PT, R8, RZ, PT ;  /* 0x000000ff0800720c */ /* 0x004fda0003f05270 */
[----:B------:R-:W0:Y:S02]  /*12c0*/  @P0 LDC.64 R6, c[0x0][0x3a8] ;  /* 0x0000ea00ff060b82 */ /* 0x000e240000000a00 */
[----:B0-----:R-:W-:-:S06]  /*12d0*/  @P0 IMAD.WIDE.U32 R6, R3, 0x4, R6 ;  /* 0x0000000403060825 */ /* 0x001fcc00078e0006 */
[----:B------:R-:W2:Y:S01]  /*12e0*/  @P0 LDG.E R7, desc[UR10][R6.64] ;  /* 0x0000000a06070981 */ /* 0x000ea2000c1e1900 */
[----:B------:R-:W-:Y:S01]  /*12f0*/  UIADD3 UR4, UPT, UPT, UR4, 0x1, URZ ;  /* 0x0000000104047890 */ /* 0x000fe2000fffe0ff */
[----:B------:R-:W-:-:S05]  /*1300*/  VIADD R5, R5, 0x1 ;  /* 0x0000000105057836 */ /* 0x000fca0000000000 */
[----:B------:R-:W-:Y:S01]  /*1310*/  ISETP.NE.AND P1, PT, R18, UR4, PT ;  /* 0x0000000412007c0c */ /* 0x000fe2000bf25270 */
[----:B--2---:R-:W-:-:S12]  /*1320*/  @P0 FADD R4, R4, R7 ;  /* 0x0000000704040221 */ /* 0x004fd80000000000 */
[----:B------:R-:W-:Y:S05]  /*1330*/  @P1 BRA `(.L_x_5) ;  /* 0xfffffffc00cc1947 */ /* 0x000fea000383ffff */
.L_x_0:
[----:B------:R-:W1:Y:S01]  /*1340*/  S2R R5, SR_CTAID.X ;  /* 0x0000000000057919 */ /* 0x000e620000002500 */
[----:B0-----:R-:W1:Y:S02]  /*1350*/  LDC.64 R2, c[0x0][0x3a0] ;  /* 0x0000e800ff027b82 */ /* 0x001e640000000a00 */
[----:B-1----:R-:W-:-:S05]  /*1360*/  IMAD.WIDE.U32 R2, R5, 0x4, R2 ;  /* 0x0000000405027825 */ /* 0x002fca00078e0002 */
[----:B------:R0:W5:Y:S01]  /*1370*/  LDG.E R6, desc[UR10][R2.64] ;  /* 0x0000000a02067981 */ /* 0x000162000c1e1900 */
[----:B------:R-:W-:Y:S01]  /*1380*/  ISETP.GE.AND P0, PT, R0, 0x1, PT ;  /* 0x000000010000780c */ /* 0x000fe20003f06270 */
[----:B------:R-:W-:-:S12]  /*1390*/  HFMA2 R7, -RZ, RZ, 0, 0 ;  /* 0x00000000ff077431 */ /* 0x000fd800000001ff */
[----:B0-----:R-:W-:Y:S05]  /*13a0*/  @!P0 BRA `(.L_x_6) ;  /* 0x0000001c00548947 */ /* 0x001fea0003800000 */
[----:B------:R-:W0:Y:S02]  /*13b0*/  LDCU UR4, c[0x0][0x3b8] ;  /* 0x00007700ff0477ac */ /* 0x000e240008000800 */
[----:B0-----:R-:W-:-:S09]  /*13c0*/  UISETP.GE.AND UP0, UPT, UR4, 0x1, UPT ;  /* 0x000000010400788c */ /* 0x001fd2000bf06270 */
[----:B------:R-:W-:Y:S05]  /*13d0*/  BRA.U !UP0, `(.L_x_7) ;  /* 0x00000015081c7547 */ /* 0x000fea000b800000 */
[----:B------:R-:W0:Y:S01]  /*13e0*/  LDCU.64 UR6, c[0x0][0x380] ;  /* 0x00007000ff0677ac */ /* 0x000e220008000a00 */
[----:B------:R-:W-:Y:S01]  /*13f0*/  IMAD.SHL.U32 R11, R0, 0x8, RZ ;  /* 0x00000008000b7824 */ /* 0x000fe200078e00ff */
[----:B------:R-:W-:Y:S01]  /*1400*/  MOV R7, RZ ;  /* 0x000000ff00077202 */ /* 0x000fe20000000f00 */
[----:B------:R-:W-:Y:S01]  /*1410*/  IMAD.MOV.U32 R10, RZ, RZ, RZ ;  /* 0x000000ffff0a7224 */ /* 0x000fe200078e00ff */
[----:B0-----:R-:W-:-:S04]  /*1420*/  UIADD3 UR5, UP0, UPT, UR6, 0x38, URZ ;  /* 0x0000003806057890 */ /* 0x001fc8000ff1e0ff */
[----:B------:R-:W-:-:S12]  /*1430*/  UIADD3.X UR6, UPT, UPT, URZ, UR7, URZ, UP0, !UPT ;  /* 0x00000007ff067290 */ /* 0x000fd800087fe4ff */
.L_x_15:
[----:B------:R-:W0:Y:S01]  /*1440*/  LDC R18, c[0x0][0x3bc] ;  /* 0x0000ef00ff127b82 */ /* 0x000e220000000800 */
[----:B------:R-:W1:Y:S02]  /*1450*/  LDCU.64 UR8, c[0x0][0x3b0] ;  /* 0x00007600ff0877ac */ /* 0x000e640008000a00 */
[----:B-1----:R-:W-:Y:S01]  /*1460*/  MOV R3, UR9 ;  /* 0x0000000900037c02 */ /* 0x002fe20008000f00 */
[----:B0-----:R-:W-:-:S05]  /*1470*/  IMAD R15, R5, R18, R10 ;  /* 0x00000012050f7224 */ /* 0x001fca00078e020a */
[----:B------:R-:W-:-:S05]  /*1480*/  IADD3 R8, P0, PT, R15, UR8, RZ ;  /* 0x000000080f087c10 */ /* 0x000fca000ff1e0ff */
[----:B------:R-:W-:-:S05]  /*1490*/  IMAD.X R9, RZ, RZ, R3, P0 ;  /* 0x000000ffff097224 */ /* 0x000fca00000e0603 */
[----:B------:R-:W2:Y:S02]  /*14a0*/  LDG.E.U8 R8, desc[UR10][R8.64] ;  /* 0x0000000a08087981 */ /* 0x000ea4000c1e1100 */
[----:B--2---:R-:W-:-:S13]  /*14b0*/  ISETP.NE.AND P0, PT, R8, RZ, PT ;  /* 0x000000ff0800720c */ /* 0x004fda0003f05270 */
[----:B------:R-:W-:Y:S05]  /*14c0*/  @!P0 BRA `(.L_x_8) ;  /* 0x0000001000cc8947 */ /* 0x000fea0003800000 */
[----:B------:R-:W0:Y:S01]  /*14d0*/  LDC.64 R8, c[0x0][0x3a8] ;  /* 0x0000ea00ff087b82 */ /* 0x000e220000000a00 */
[----:B------:R-:W1:Y:S07]  /*14e0*/  LDCU UR4, c[0x0][0x3b8] ;  /* 0x00007700ff0477ac */ /* 0x000e6e0008000800 */
[----:B------:R-:W2:Y:S01]  /*14f0*/  LDC.64 R12, c[0x0][0x390] ;  /* 0x0000e400ff0c7b82 */ /* 0x000ea20000000a00 */
[----:B0-----:R-:W-:-:S06]  /*1500*/  IMAD.WIDE.U32 R14, R15, 0x4, R8 ;  /* 0x000000040f0e7825 */ /* 0x001fcc00078e0008 */
[----:B------:R-:W3:Y:S01]  /*1510*/  LDG.E R15, desc[UR10][R14.64] ;  /* 0x0000000a0e0f7981 */ /* 0x000ee2000c1e1900 */
[----:B--2---:R-:W-:-:S05]  /*1520*/  IMAD.WIDE.U32 R12, R10, 0x8, R12 ;  /* 0x000000080a0c7825 */ /* 0x004fca00078e000c */
[----:B------:R-:W3:Y:S01]  /*1530*/  LDG.E R2, desc[UR10][R12.64+0x4] ;  /* 0x0000040a0c027981 */ /* 0x000ee2000c1e1900 */
[----:B-1----:R-:W-:Y:S01]  /*1540*/  UISETP.GE.U32.AND UP0, UPT, UR4, 0x8, UPT ;  /* 0x000000080400788c */ /* 0x002fe2000bf06070 */
[----:B------:R-:W-:Y:S02]  /*1550*/  HFMA2 R0, -RZ, RZ, 0, 0 ;  /* 0x00000000ff007431 */ /* 0x000fe400000001ff */
[----:B------:R-:W-:Y:S02]  /*1560*/  IMAD.MOV.U32 R16, RZ, RZ, RZ ;  /* 0x000000ffff107224 */ /* 0x000fe400078e00ff */
[----:B---3--:R-:W-:-:S04]  /*1570*/  FMUL R2, R2, R15 ;  /* 0x0000000f02027220 */ /* 0x008fc80000400000 */
[----:B------:R-:W-:Y:S05]  /*1580*/  BRA.U !UP0, `(.L_x_9) ;  /* 0x0000000908e87547 */ /* 0x000fea000b800000 */
[----:B------:R-:W-:-:S04]  /*1590*/  IADD3 R12, P0, PT, R10, UR8, RZ ;  /* 0x000000080a0c7c10 */ /* 0x000fc8000ff1e0ff */
[----:B------:R-:W-:-:S05]  /*15a0*/  IADD3.X R13, PT, PT, RZ, R3, RZ, P0, !PT ;  /* 0x00000003ff0d7210 */ /* 0x000fca00007fe4ff */
[----:B------:R-:W2:Y:S01]  /*15b0*/  LDG.E.U8 R0, desc[UR10][R12.64] ;  /* 0x0000000a0c007981 */ /* 0x000ea2000c1e1100 */
[----:B------:R-:W-:-:S05]  /*15c0*/  IMAD.IADD R24, R10, 0x1, R18 ;  /* 0x000000010a187824 */ /* 0x000fca00078e0212 */
[----:B------:R-:W-:-:S04]  /*15d0*/  IADD3 R26, P0, PT, R24, UR8, RZ ;  /* 0x00000008181a7c10 */ /* 0x000fc8000ff1e0ff */
[----:B------:R-:W-:-:S05]  /*15e0*/  IADD3.X R27, PT, PT, RZ, R3, RZ, P0, !PT ;  /* 0x00000003ff1b7210 */ /* 0x000fca00007fe4ff */
[----:B------:R-:W3:Y:S01]  /*15f0*/  LDG.E.U8 R26, desc[UR10][R26.64] ;  /* 0x0000000a1a1a7981 */ /* 0x000ee2000c1e1100 */
[----:B------:R-:W-:Y:S01]  /*1600*/  IMAD.U32 R16, RZ, RZ, UR5 ;  /* 0x00000005ff107e24 */ /* 0x000fe2000f8e00ff */
[----:B------:R-:W-:Y:S01]  /*1610*/  MOV R17, UR6 ;  /* 0x0000000600117c02 */ /* 0x000fe20008000f00 */
[----:B------:R-:W-:Y:S01]  /*1620*/  IMAD.WIDE.U32 R14, R10, 0x4, R8 ;  /* 0x000000040a0e7825 */ /* 0x000fe200078e0008 */
[----:B--2---:R-:W-:-:S13]  /*1630*/  ISETP.NE.AND P0, PT, R0, RZ, PT ;  /* 0x000000ff0000720c */ /* 0x004fda0003f05270 */
[----:B------:R-:W2:Y:S04]  /*1640*/  @P0 LDG.E R19, desc[UR10][R16.64+-0x30] ;  /* 0xffffd00a10130981 */ /* 0x000ea8000c1e1900 */
[----:B------:R-:W2:Y:S01]  /*1650*/  @P0 LDG.E R28, desc[UR10][R14.64] ;  /* 0x0000000a0e1c0981 */ /* 0x000ea2000c1e1900 */
[----:B---3--:R-:W-:Y:S01]  /*1660*/  ISETP.NE.AND P1, PT, R26, RZ, PT ;  /* 0x000000ff1a00720c */ /* 0x008fe20003f25270 */
[----:B------:R-:W-:Y:S01]  /*1670*/  IMAD R22, R18, 0x2, R10 ;  /* 0x0000000212167824 */ /* 0x000fe200078e020a */
[----:B------:R-:W-:-:S04]  /*1680*/  MOV R0, RZ ;  /* 0x000000ff00007202 */ /* 0x000fc80000000f00 */
[----:B------:R-:W-:-:S05]  /*1690*/  IADD3 R20, P2, PT, R22, UR8, RZ ;  /* 0x0000000816147c10 */ /* 0x000fca000ff5e0ff */
[----:B------:R-:W-:Y:S02]  /*16a0*/  IMAD.X R21, RZ, RZ, R3, P2 ;  /* 0x000000ffff157224 */ /* 0x000fe400010e0603 */
[----:B------:R-:W-:-:S03]  /*16b0*/  @P1 IMAD.WIDE.U32 R26, R24, 0x4, R8 ;  /* 0x00000004181a1825 */ /* 0x000fc600078e0008 */
[----:B------:R0:W3:Y:S04]  /*16c0*/  LDG.E.U8 R25, desc[UR10][R20.64] ;  /* 0x0000000a14197981 */ /* 0x0000e8000c1e1100 */
[----:B------:R-:W4:Y:S01]  /*16d0*/  @P1 LDG.E R26, desc[UR10][R26.64] ;  /* 0x0000000a1a1a1981 */ /* 0x000f22000c1e1900 */
[----:B--2---:R-:W-:-:S03]  /*16e0*/  @P0 FFMA R0, R19, R28, RZ ;  /* 0x0000001c13000223 */ /* 0x004fc600000000ff */
[----:B------:R-:W4:Y:S01]  /*16f0*/  @P1 LDG.E R19, desc[UR10][R16.64+-0x24] ;  /* 0xffffdc0a10131981 */ /* 0x000f22000c1e1900 */
[----:B------:R-:W-:-:S05]  /*1700*/  IMAD R23, R18, 0x3, R10 ;  /* 0x0000000312177824 */ /* 0x000fca00078e020a */
[----:B0-----:R-:W-:-:S04]  /*1710*/  IADD3 R20, P0, PT, R23, UR8, RZ ;  /* 0x0000000817147c10 */ /* 0x001fc8000ff1e0ff */
[----:B------:R-:W-:-:S05]  /*1720*/  IADD3.X R21, PT, PT, RZ, R3, RZ, P0, !PT ;  /* 0x00000003ff157210 */ /* 0x000fca00007fe4ff */
[----:B------:R0:W2:Y:S01]  /*1730*/  LDG.E.U8 R28, desc[UR10][R20.64] ;  /* 0x0000000a141c7981 */ /* 0x0000a2000c1e1100 */
[----:B---3--:R-:W-:Y:S01]  /*1740*/  ISETP.NE.AND P0, PT, R25, RZ, PT ;  /* 0x000000ff1900720c */ /* 0x008fe20003f05270 */
[----:B0-----:R-:W-:Y:S02]  /*1750*/  IMAD R21, R18, 0x4, R10 ;  /* 0x0000000412157824 */ /* 0x001fe400078e020a */
[----:B----4-:R-:W-:-:S03]  /*1760*/  @P1 FFMA R0, R19, R26, R0 ;  /* 0x0000001a13001223 */ /* 0x010fc60000000000 */
[----:B------:R-:W-:-:S07]  /*1770*/  IADD3 R26, P1, PT, R21, UR8, RZ ;  /* 0x00000008151a7c10 */ /* 0x000fce000ff3e0ff */
[----:B------:R-:W3:Y:S01]  /*1780*/  @P0 LDG.E R19, desc[UR10][R16.64+-0x18] ;  /* 0xffffe80a10130981 */ /* 0x000ee2000c1e1900 */
[----:B------:R-:W-:-:S05]  /*1790*/  IADD3.X R27, PT, PT, RZ, R3, RZ, P1, !PT ;  /* 0x00000003ff1b7210 */ /* 0x000fca0000ffe4ff */
[----:B------:R0:W4:Y:S02]  /*17a0*/  LDG.E.U8 R29, desc[UR10][R26.64] ;  /* 0x0000000a1a1d7981 */ /* 0x000124000c1e1100 */
[----:B0-----:R-:W-:-:S05]  /*17b0*/  @P0 IMAD.WIDE.U32 R26, R22, 0x4, R8 ;  /* 0x00000004161a0825 */ /* 0x001fca00078e0008 */
[----:B------:R0:W3:Y:S01]  /*17c0*/  @P0 LDG.E R25, desc[UR10][R26.64] ;  /* 0x0000000a1a190981 */ /* 0x0000e2000c1e1900 */
[----:B--2---:R-:W-:-:S13]  /*17d0*/  ISETP.NE.AND P1, PT, R28, RZ, PT ;  /* 0x000000ff1c00720c */ /* 0x004fda0003f25270 */
[----:B0-----:R-:W-:-:S05]  /*17e0*/  @P1 IMAD.WIDE.U32 R26, R23, 0x4, R8 ;  /* 0x00000004171a1825 */ /* 0x001fca00078e0008 */
[----:B------:R0:W2:Y:S01]  /*17f0*/  @P1 LDG.E R20, desc[UR10][R26.64] ;  /* 0x0000000a1a141981 */ /* 0x0000a2000c1e1900 */
[----:B---3--:R-:W-:-:S03]  /*1800*/  @P0 FFMA R0, R19, R25, R0 ;  /* 0x0000001913000223 */ /* 0x008fc60000000000 */
[----:B------:R-:W2:Y:S01]  /*1810*/  @P1 LDG.E R19, desc[UR10][R16.64+-0xc] ;  /* 0xfffff40a10131981 */ /* 0x000ea2000c1e1900 */
[----:B----4-:R-:W-:-:S13]  /*1820*/  ISETP.NE.AND P2, PT, R29, RZ, PT ;  /* 0x000000ff1d00720c */ /* 0x010fda0003f45270 */
[----:B0-----:R-:W-:Y:S01]  /*1830*/  @P2 IMAD.WIDE.U32 R26, R21, 0x4, R8 ;  /* 0x00000004151a2825 */ /* 0x001fe200078e0008 */
[----:B------:R-:W3:Y:S04]  /*1840*/  @P2 LDG.E R25, desc[UR10][R16.64] ;  /* 0x0000000a10192981 */ /* 0x000ee8000c1e1900 */
[----:B------:R0:W3:Y:S01]  /*1850*/  @P2 LDG.E R28, desc[UR10][R26.64] ;  /* 0x0000000a1a1c2981 */ /* 0x0000e2000c1e1900 */
[----:B--2---:R-:W-:Y:S01]  /*1860*/  @P1 FFMA R0, R19, R20, R0 ;  /* 0x0000001413001223 */ /* 0x004fe20000000000 */
[----:B------:R-:W-:-:S05]  /*1870*/  IMAD R20, R18, 0x5, R10 ;  /* 0x0000000512147824 */ /* 0x000fca00078e020a */
[----:B0-----:R-:W-:-:S05]  /*1880*/  IADD3 R26, P0, PT, R20, UR8, RZ ;  /* 0x00000008141a7c10 */ /* 0x001fca000ff1e0ff */
[----:B------:R-:W-:-:S05]  /*1890*/  IMAD.X R27, RZ, RZ, R3, P0 ;  /* 0x000000ffff1b7224 */ /* 0x000fca00000e0603 */
[----:B------:R-:W2:Y:S01]  /*18a0*/  LDG.E.U8 R19, desc[UR10][R26.64] ;  /* 0x0000000a1a137981 */ /* 0x000ea2000c1e1100 */
[----:B---3--:R-:W-:Y:S01]  /*18b0*/  @P2 FFMA R0, R25, R28, R0 ;  /* 0x0000001c19002223 */ /* 0x008fe20000000000 */
[----:B--2---:R-:W-:-:S13]  /*18c0*/  ISETP.NE.AND P0, PT, R19, RZ, PT ;  /* 0x000000ff1300720c */ /* 0x004fda0003f05270 */
[----:B------:R-:W-:Y:S01]  /*18d0*/  @P0 IMAD.WIDE.U32 R26, R20, 0x4, R8 ;  /* 0x00000004141a0825 */ /* 0x000fe200078e0008 */
[----:B------:R-:W2:Y:S04]  /*18e0*/  @P0 LDG.E R25, desc[UR10][R16.64+0xc] ;  /* 0x00000c0a10190981 */ /* 0x000ea8000c1e1900 */
[----:B------:R-:W2:Y:S01]  /*18f0*/  @P0 LDG.E R28, desc[UR10][R26.64] ;  /* 0x0000000a1a1c0981 */ /* 0x000ea2000c1e1900 */
[----:B------:R-:W-:Y:S02]  /*1900*/  IMAD R19, R18, 0x6, R10 ;  /* 0x0000000612137824 */ /* 0x000fe400078e020a */
[----:B--2---:R-:W-:-:S03]  /*1910*/  @P0 FFMA R0, R25, R28, R0 ;  /* 0x0000001c19000223 */ /* 0x004fc60000000000 */
[----:B------:R-:W-:-:S04]  /*1920*/  IADD3 R26, P0, PT, R19, UR8, RZ ;  /* 0x00000008131a7c10 */ /* 0x000fc8000ff1e0ff */
[----:B------:R-:W-:-:S05]  /*1930*/  IADD3.X R27, PT, PT, RZ, R3, RZ, P0, !PT ;  /* 0x00000003ff1b7210 */ /* 0x000fca00007fe4ff */
[----:B------:R-:W2:Y:S02]  /*1940*/  LDG.E.U8 R25, desc[UR10][R26.64] ;  /* 0x0000000a1a197981 */ /* 0x000ea4000c1e1100 */
[----:B--2---:R-:W-:-:S13]  /*1950*/  ISETP.NE.AND P0, PT, R25, RZ, PT ;  /* 0x000000ff1900720c */ /* 0x004fda0003f05270 */
[----:B------:R-:W-:Y:S01]  /*1960*/  @P0 IMAD.WIDE.U32 R26, R19, 0x4, R8 ;  /* 0x00000004131a0825 */ /* 0x000fe200078e0008 */
[----:B------:R-:W2:Y:S04]  /*1970*/  @P0 LDG.E R25, desc[UR10][R16.64+0x18] ;  /* 0x0000180a10190981 */ /* 0x000ea8000c1e1900 */
[----:B------:R-:W2:Y:S01]  /*1980*/  @P0 LDG.E R28, desc[UR10][R26.64] ;  /* 0x0000000a1a1c0981 */ /* 0x000ea2000c1e1900 */
[----:B------:R-:W-:Y:S02]  /*1990*/  IMAD R18, R18, 0x7, R10 ;  /* 0x0000000712127824 */ /* 0x000fe400078e020a */
[----:B--2---:R-:W-:-:S03]  /*19a0*/  @P0 FFMA R0, R25, R28, R0 ;  /* 0x0000001c19000223 */ /* 0x004fc60000000000 */
[----:B------:R-:W-:-:S05]  /*19b0*/  IADD3 R26, P0, PT, R18, UR8, RZ ;  /* 0x00000008121a7c10 */ /* 0x000fca000ff1e0ff */
[----:B------:R-:W-:-:S05]  /*19c0*/  IMAD.X R27, RZ, RZ, R3, P0 ;  /* 0x000000ffff1b7224 */ /* 0x000fca00000e0603 */
[----:B------:R-:W2:Y:S02]  /*19d0*/  LDG.E.U8 R25, desc[UR10][R26.64] ;  /* 0x0000000a1a197981 */ /* 0x000ea4000c1e1100 */
[----:B--2---:R-:W-:Y:S02]  /*19e0*/  ISETP.NE.AND P0, PT, R25, RZ, PT ;  /* 0x000000ff1900720c */ /* 0x004fe40003f05270 */
[----:B------:R-:W0:Y:S11]  /*19f0*/  LDC R25, c[0x0][0x3b8] ;  /* 0x0000ee00ff197b82 */ /* 0x000e360000000800 */
[----:B------:R-:W-:Y:S01]  /*1a00*/  @P0 IMAD.WIDE.U32 R8, R18, 0x4, R8 ;  /* 0x0000000412080825 */ /* 0x000fe200078e0008 */
[----:B------:R0:W2:Y:S05]  /*1a10*/  @P0 LDG.E R29, desc[UR10][R16.64+0x24] ;  /* 0x0000240a101d0981 */ /* 0x0000aa000c1e1900 */
[----:B------:R1:W2:Y:S01]  /*1a20*/  @P0 LDG.E R8, desc[UR10][R8.64] ;  /* 0x0000000a08080981 */ /* 0x0002a2000c1e1900 */
[----:B0-----:R-:W-:-:S04]  /*1a30*/  LOP3.LUT R16, R25, 0x7ffffff8, RZ, 0xc0, !PT ;  /* 0x7ffffff819107812 */ /* 0x001fc800078ec0ff */
[----:B------:R-:W-:-:S04]  /*1a40*/  IADD3 R25, PT, PT, -R16, 0x8, RZ ;  /* 0x0000000810197810 */ /* 0x000fc80007ffe1ff */
[----:B------:R-:W-:Y:S02]  /*1a50*/  ISETP.NE.AND P1, PT, R25, RZ, PT ;  /* 0x000000ff1900720c */ /* 0x000fe40003f25270 */
[----:B-1----:R-:W-:-:S04]  /*1a60*/  IADD3 R9, P2, PT, R11, R12, RZ ;  /* 0x0000000c0b097210 */ /* 0x002fc80007f5e0ff */
[----:B------:R-:W-:Y:S01]  /*1a70*/  IADD3.X R12, PT, PT, RZ, R13, RZ, P2, !PT ;  /* 0x0000000dff0c7210 */ /* 0x000fe200017fe4ff */
[----:B--2---:R-:W-:-:S06]  /*1a80*/  @P0 FFMA R0, R29, R8, R0 ;  /* 0x000000081d000223 */ /* 0x004fcc0000000000 */
[----:B------:R-:W-:Y:S05]  /*1a90*/  @!P1 BRA `(.L_x_9) ;  /* 0x0000000400a49947 */ /* 0x000fea0003800000 */
[----:B------:R-:W-:Y:S01]  /*1aa0*/  UIADD3 UR4, UP0, UPT, UR5, 0x60, URZ ;  /* 0x0000006005047890 */ /* 0x000fe2000ff1e0ff */
[C---:B------:R-:W-:Y:S01]  /*1ab0*/  IADD3 R8, PT, PT, R11.reuse, R24, RZ ;  /* 0x000000180b087210 */ /* 0x040fe20007ffe0ff */
[C---:B------:R-:W-:Y:S01]  /*1ac0*/  IMAD.WIDE.U32 R14, R11.reuse, 0x4, R14 ;  /* 0x000000040b0e7825 */ /* 0x040fe200078e000e */
[----:B------:R-:W-:Y:S01]  /*1ad0*/  MOV R24, R9 ;  /* 0x0000000900187202 */ /* 0x000fe20000000f00 */
[----:B------:R-:W-:Y:S01]  /*1ae0*/  UIADD3.X UR7, UPT, UPT, URZ, UR6, URZ, UP0, !UPT ;  /* 0x00000006ff077290 */ /* 0x000fe200087fe4ff */
[C---:B------:R-:W-:Y:S01]  /*1af0*/  IADD3 R19, PT, PT, R11.reuse, R19, RZ ;  /* 0x000000130b137210 */ /* 0x040fe20007ffe0ff */
[C---:B------:R-:W-:Y:S01]  /*1b00*/  IMAD.IADD R18, R11.reuse, 0x1, R18 ;  /* 0x000000010b127824 */ /* 0x040fe200078e0212 */
[C---:B------:R-:W-:Y:S01]  /*1b10*/  IADD3 R21, PT, PT, R11.reuse, R21, RZ ;  /* 0x000000150b157210 */ /* 0x040fe20007ffe0ff */
[C---:B------:R-:W-:Y:S01]  /*1b20*/  IMAD.IADD R20, R11.reuse, 0x1, R20 ;  /* 0x000000010b147824 */ /* 0x040fe200078e0214 */
[----:B------:R-:W-:Y:S01]  /*1b30*/  MOV R26, UR4 ;  /* 0x00000004001a7c02 */ /* 0x000fe20008000f00 */
[C---:B------:R-:W-:Y:S01]  /*1b40*/  IMAD.IADD R23, R11.reuse, 0x1, R23 ;  /* 0x000000010b177824 */ /* 0x040fe200078e0217 */
[----:B------:R-:W0:Y:S01]  /*1b50*/  LDCU.64 UR8, c[0x0][0x3b0] ;  /* 0x00007600ff0877ac */ /* 0x000e220008000a00 */
[----:B------:R-:W-:-:S02]  /*1b60*/  IMAD.IADD R22, R11, 0x1, R22 ;  /* 0x000000010b167824 */ /* 0x000fc400078e0216 */
[----:B------:R-:W-:Y:S02]  /*1b70*/  IMAD.MOV.U32 R9, RZ, RZ, R12 ;  /* 0x000000ffff097224 */ /* 0x000fe400078e000c */
[----:B------:R-:W-:-:S07]  /*1b80*/  IMAD.U32 R27, RZ, RZ, UR7 ;  /* 0x00000007ff1b7e24 */ /* 0x000fce000f8e00ff */
.L_x_10:
[----:B------:R-:W-:Y:S01]  /*1b90*/  MOV R12, R24 ;  /* 0x00000018000c7202 */ /* 0x000fe20000000f00 */
[----:B------:R-:W-:-:S05]  /*1ba0*/  IMAD.MOV.U32 R13, RZ, RZ, R9 ;  /* 0x000000ffff0d7224 */ /* 0x000fca00078e0009 */
[----:B------:R1:W2:Y:S02]  /*1bb0*/  LDG.E.U8 R3, desc[UR10][R12.64] ;  /* 0x0000000a0c037981 */ /* 0x0002a4000c1e1100 */
[----:B-1----:R-:W-:Y:S01]  /*1bc0*/  MOV R12, R26 ;  /* 0x0000001a000c7202 */ /* 0x002fe20000000f00 */
[----:B------:R-:W-:Y:S01]  /*1bd0*/  IMAD.MOV.U32 R13, RZ, RZ, R27 ;  /* 0x000000ffff0d7224 */ /* 0x000fe200078e001b */
[----:B--2---:R-:W-:-:S13]  /*1be0*/  ISETP.NE.AND P0, PT, R3, RZ, PT ;  /* 0x000000ff0300720c */ /* 0x004fda0003f05270 */
[----:B------:R-:W2:Y:S04]  /*1bf0*/  @P0 LDG.E R17, desc[UR10][R12.64+-0x30] ;  /* 0xffffd00a0c110981 */ /* 0x000ea8000c1e1900 */
[----:B------:R-:W2:Y:S01]  /*1c00*/  @P0 LDG.E R26, desc[UR10][R14.64] ;  /* 0x0000000a0e1a0981 */ /* 0x000ea2000c1e1900 */
[----:B0-----:R-:W-:Y:S02]  /*1c10*/  MOV R3, UR9 ;  /* 0x0000000900037c02 */ /* 0x001fe40008000f00 */
[----:B------:R-:W-:Y:S01]  /*1c20*/  IADD3 R16, P1, PT, R8, UR8, RZ ;  /* 0x0000000808107c10 */ /* 0x000fe2000ff3e0ff */
[----:B--2---:R-:W-:-:S04]  /*1c30*/  @P0 FFMA R0, R17, R26, R0 ;  /* 0x0000001a11000223 */ /* 0x004fc80000000000 */
[----:B------:R-:W-:-:S05]  /*1c40*/  IMAD.X R17, RZ, RZ, R3, P1 ;  /* 0x000000ffff117224 */ /* 0x000fca00008e0603 */
[----:B------:R-:W2:Y:S02]  /*1c50*/  LDG.E.U8 R16, desc[UR10][R16.64] ;  /* 0x0000000a10107981 */ /* 0x000ea4000c1e1100 */
[----:B--2---:R-:W-:-:S13]  /*1c60*/  ISETP.NE.AND P0, PT, R16, RZ, PT ;  /* 0x000000ff1000720c */ /* 0x004fda0003f05270 */
[----:B------:R-:W0:Y:S01]  /*1c70*/  @P0 LDC.64 R16, c[0x0][0x3a8] ;  /* 0x0000ea00ff100b82 */ /* 0x000e220000000a00 */
[----:B------:R-:W2:Y:S01]  /*1c80*/  @P0 LDG.E R27, desc[UR10][R12.64+-0x24] ;  /* 0xffffdc0a0c1b0981 */ /* 0x000ea2000c1e1900 */
[----:B0-----:R-:W-:-:S05]  /*1c90*/  @P0 IMAD.WIDE.U32 R16, R8, 0x4, R16 ;  /* 0x0000000408100825 */ /* 0x001fca00078e0010 */
[----:B------:R-:W2:Y:S02]  /*1ca0*/  @P0 LDG.E R26, desc[UR10][R16.64] ;  /* 0x0000000a101a0981 */ /* 0x000ea4000c1e1900 */
[----:B--2---:R-:W-:Y:S01]  /*1cb0*/  @P0 FFMA R0, R27, R26, R0 ;  /* 0x0000001a1b000223 */ /* 0x004fe20000000000 */
[----:B------:R-:W-:-:S04]  /*1cc0*/  IADD3 R16, P0, PT, R22, UR8, RZ ;  /* 0x0000000816107c10 */ /* 0x000fc8000ff1e0ff */
[----:B------:R-:W-:-:S05]  /*1cd0*/  IADD3.X R17, PT, PT, RZ, R3, RZ, P0, !PT ;  /* 0x00000003ff117210 */ /* 0x000fca00007fe4ff */
[----:B------:R-:W2:Y:S02]  /*1ce0*/  LDG.E.U8 R26, desc[UR10][R16.64] ;  /* 0x0000000a101a7981 */ /* 0x000ea4000c1e1100 */
[----:B--2---:R-:W-:-:S13]  /*1cf0*/  ISETP.NE.AND P0, PT, R26, RZ, PT ;  /* 0x000000ff1a00720c */ /* 0x004fda0003f05270 */
[----:B------:R-:W0:Y:S01]  /*1d00*/  @P0 LDC.64 R16, c[0x0][0x3a8] ;  /* 0x0000ea00ff100b82 */ /* 0x000e220000000a00 */
[----:B------:R-:W2:Y:S01]  /*1d10*/  @P0 LDG.E R27, desc[UR10][R12.64+-0x18] ;  /* 0xffffe80a0c1b0981 */ /* 0x000ea2000c1e1900 */
[----:B0-----:R-:W-:-:S05]  /*1d20*/  @P0 IMAD.WIDE.U32 R16, R22, 0x4, R16 ;  /* 0x0000000416100825 */ /* 0x001fca00078e0010 */
[----:B------:R-:W2:Y:S02]  /*1d30*/  @P0 LDG.E R26, desc[UR10][R16.64] ;  /* 0x0000000a101a0981 */ /* 0x000ea4000c1e1900 */
[----:B--2---:R-:W-:Y:S01]  /*1d40*/  @P0 FFMA R0, R27, R26, R0 ;  /* 0x0000001a1b000223 */ /* 0x004fe20000000000 */
[----:B------:R-:W-:-:S05]  /*1d50*/  IADD3 R16, P0, PT, R23, UR8, RZ ;  /* 0x0000000817107c10 */ /* 0x000fca000ff1e0ff */
        /* <DEDUP_REMOVED lines=42> */
[----:B------:R-:W2:Y:S01]  /*2000*/  @P0 LDG.E R26, desc[UR10][R16.64] ;  /* 0x0000000a101a0981 */ /* 0x000ea2000c1e1900 */
[----:B------:R-:W-:Y:S02]  /*2010*/  IADD3 R25, PT, PT, R25, 0x8, RZ ;  /* 0x0000000819197810 */ /* 0x000fe40007ffe0ff */
[C---:B------:R-:W-:Y:S01]  /*2020*/  IADD3 R24, P1, PT, R11.reuse, R24, RZ ;  /* 0x000000180b187210 */ /* 0x040fe20007f3e0ff */
[C---:B------:R-:W-:Y:S01]  /*2030*/  IMAD.WIDE.U32 R14, R11.reuse, 0x4, R14 ;  /* 0x000000040b0e7825 */ /* 0x040fe200078e000e */
[C---:B------:R-:W-:Y:S02]  /*2040*/  IADD3 R22, PT, PT, R11.reuse, R22, RZ ;  /* 0x000000160b167210 */ /* 0x040fe40007ffe0ff */
[----:B------:R-:W-:Y:S01]  /*2050*/  IADD3.X R9, PT, PT, RZ, R9, RZ, P1, !PT ;  /* 0x00000009ff097210 */ /* 0x000fe20000ffe4ff */
[C---:B------:R-:W-:Y:S01]  /*2060*/  IMAD.IADD R8, R11.reuse, 0x1, R8 ;  /* 0x000000010b087824 */ /* 0x040fe200078e0208 */
[C---:B------:R-:W-:Y:S01]  /*2070*/  IADD3 R23, PT, PT, R11.reuse, R23, RZ ;  /* 0x000000170b177210 */ /* 0x040fe20007ffe0ff */
[C---:B------:R-:W-:Y:S01]  /*2080*/  IMAD.IADD R21, R11.reuse, 0x1, R21 ;  /* 0x000000010b157824 */ /* 0x040fe200078e0215 */
[C---:B------:R-:W-:Y:S01]  /*2090*/  IADD3 R20, PT, PT, R11.reuse, R20, RZ ;  /* 0x000000140b147210 */ /* 0x040fe20007ffe0ff */
[C---:B------:R-:W-:Y:S01]  /*20a0*/  IMAD.IADD R18, R11.reuse, 0x1, R18 ;  /* 0x000000010b127824 */ /* 0x040fe200078e0212 */
[----:B------:R-:W-:Y:S01]  /*20b0*/  IADD3 R19, PT, PT, R11, R19, RZ ;  /* 0x000000130b137210 */ /* 0x000fe20007ffe0ff */
[----:B--2---:R-:W-:Y:S01]  /*20c0*/  @P0 FFMA R0, R27, R26, R0 ;  /* 0x0000001a1b000223 */ /* 0x004fe20000000000 */
[----:B------:R-:W-:-:S05]  /*20d0*/  IADD3 R26, P0, PT, R12, 0x60, RZ ;  /* 0x000000600c1a7810 */ /* 0x000fca0007f1e0ff */
[----:B------:R-:W-:Y:S01]  /*20e0*/  IMAD.X R27, RZ, RZ, R13, P0 ;  /* 0x000000ffff1b7224 */ /* 0x000fe200000e060d */
[----:B------:R-:W-:-:S13]  /*20f0*/  ISETP.NE.AND P0, PT, R25, RZ, PT ;  /* 0x000000ff1900720c */ /* 0x000fda0003f05270 */
[----:B------:R-:W-:Y:S05]  /*2100*/  @P0 BRA `(.L_x_10) ;  /* 0xfffffff800a00947 */ /* 0x000fea000383ffff */
[----:B------:R-:W0:Y:S02]  /*2110*/  LDC R16, c[0x0][0x3b8] ;  /* 0x0000ee00ff107b82 */ /* 0x000e240000000800 */
[----:B0-----:R-:W-:-:S07]  /*2120*/  LOP3.LUT R16, R16, 0x7ffffff8, RZ, 0xc0, !PT ;  /* 0x7ffffff810107812 */ /* 0x001fce00078ec0ff */
.L_x_9:
[----:B------:R-:W0:Y:S02]  /*2130*/  LDCU UR4, c[0x0][0x3b8] ;  /* 0x00007700ff0477ac */ /* 0x000e240008000800 */
[----:B0-----:R-:W-:-:S04]  /*2140*/  ULOP3.LUT UR7, UR4, 0x7, URZ, 0xc0, !UPT ;  /* 0x0000000704077892 */ /* 0x001fc8000f8ec0ff */
[----:B------:R-:W-:-:S09]  /*2150*/  UISETP.NE.AND UP0, UPT, UR7, URZ, UPT ;  /* 0x000000ff0700728c */ /* 0x000fd2000bf05270 */
[----:B------:R-:W-:Y:S05]  /*2160*/  BRA.U !UP0, `(.L_x_11) ;  /* 0x0000000508747547 */ /* 0x000fea000b800000 */
[----:B------:R-:W-:Y:S02]  /*2170*/  ULOP3.LUT UR9, UR4, 0x3, URZ, 0xc0, !UPT ;  /* 0x0000000304097892 */ /* 0x000fe4000f8ec0ff */
[----:B------:R-:W-:Y:S02]  /*2180*/  UIADD3 UR4, UPT, UPT, UR7, -0x1, URZ ;  /* 0xffffffff07047890 */ /* 0x000fe4000fffe0ff */
[----:B------:R-:W-:Y:S02]  /*2190*/  UISETP.NE.AND UP1, UPT, UR9, URZ, UPT ;  /* 0x000000ff0900728c */ /* 0x000fe4000bf25270 */
[----:B------:R-:W-:-:S09]  /*21a0*/  UISETP.GE.U32.AND UP0, UPT, UR4, 0x3, UPT ;  /* 0x000000030400788c */ /* 0x000fd2000bf06070 */
[----:B------:R-:W-:Y:S05]  /*21b0*/  BRA.U !UP0, `(.L_x_12) ;  /* 0x0000000108b07547 */ /* 0x000fea000b800000 */
[----:B------:R-:W0:Y:S08]  /*21c0*/  LDC R23, c[0x0][0x3bc] ;  /* 0x0000ef00ff177b82 */ /* 0x000e300000000800 */
[----:B------:R-:W1:Y:S01]  /*21d0*/  LDC.64 R20, c[0x0][0x380] ;  /* 0x0000e000ff147b82 */ /* 0x000e620000000a00 */
[----:B0-----:R-:W-:-:S05]  /*21e0*/  IMAD R24, R16, R23, R10 ;  /* 0x0000001710187224 */ /* 0x001fca00078e020a */
[C---:B------:R-:W-:Y:S02]  /*21f0*/  IADD3 R22, PT, PT, R24.reuse, R23, RZ ;  /* 0x0000001718167210 */ /* 0x040fe40007ffe0ff */
[----:B------:R-:W-:-:S03]  /*2200*/  IADD3 R8, P0, PT, R24, UR8, RZ ;  /* 0x0000000818087c10 */ /* 0x000fc6000ff1e0ff */
[C---:B------:R-:W-:Y:S01]  /*2210*/  IMAD.IADD R17, R22.reuse, 0x1, R23 ;  /* 0x0000000116117824 */ /* 0x040fe200078e0217 */
[----:B------:R-:W-:Y:S02]  /*2220*/  IADD3.X R9, PT, PT, RZ, R3, RZ, P0, !PT ;  /* 0x00000003ff097210 */ /* 0x000fe400007fe4ff */
[----:B------:R-:W-:Y:S02]  /*2230*/  IADD3 R14, P0, PT, R22, UR8, RZ ;  /* 0x00000008160e7c10 */ /* 0x000fe4000ff1e0ff */
[C---:B------:R-:W-:Y:S01]  /*2240*/  IADD3 R12, P1, PT, R17.reuse, UR8, RZ ;  /* 0x00000008110c7c10 */ /* 0x040fe2000ff3e0ff */
[----:B------:R0:W2:Y:S01]  /*2250*/  LDG.E.U8 R18, desc[UR10][R8.64] ;  /* 0x0000000a08127981 */ /* 0x0000a2000c1e1100 */
[----:B------:R-:W-:Y:S02]  /*2260*/  IADD3 R23, PT, PT, R17, R23, RZ ;  /* 0x0000001711177210 */ /* 0x000fe40007ffe0ff */
[----:B------:R-:W-:Y:S01]  /*2270*/  IADD3.X R15, PT, PT, RZ, R3, RZ, P0, !PT ;  /* 0x00000003ff0f7210 */ /* 0x000fe200007fe4ff */
[----:B------:R-:W-:-:S04]  /*2280*/  IMAD.X R13, RZ, RZ, R3, P1 ;  /* 0x000000ffff0d7224 */ /* 0x000fc800008e0603 */
[----:B------:R-:W3:Y:S01]  /*2290*/  LDG.E.U8 R14, desc[UR10][R14.64] ;  /* 0x0000000a0e0e7981 */ /* 0x000ee2000c1e1100 */
[----:B0-----:R-:W-:-:S03]  /*22a0*/  IADD3 R8, P0, PT, R23, UR8, RZ ;  /* 0x0000000817087c10 */ /* 0x001fc6000ff1e0ff */
[----:B------:R-:W4:Y:S01]  /*22b0*/  LDG.E.U8 R12, desc[UR10][R12.64] ;  /* 0x0000000a0c0c7981 */ /* 0x000f22000c1e1100 */
[----:B------:R-:W-:-:S05]  /*22c0*/  IADD3.X R9, PT, PT, RZ, R3, RZ, P0, !PT ;  /* 0x00000003ff097210 */ /* 0x000fca00007fe4ff */
[----:B------:R0:W4:Y:S01]  /*22d0*/  LDG.E.U8 R19, desc[UR10][R8.64] ;  /* 0x0000000a08137981 */ /* 0x000122000c1e1100 */
[----:B-1----:R-:W-:Y:S01]  /*22e0*/  IMAD.WIDE.U32 R20, R16, 0xc, R20 ;  /* 0x0000000c10147825 */ /* 0x002fe200078e0014 */
[----:B--2---:R-:W-:Y:S02]  /*22f0*/  ISETP.NE.AND P0, PT, R18, RZ, PT ;  /* 0x000000ff1200720c */ /* 0x004fe40003f05270 */
[----:B---3--:R-:W-:Y:S02]  /*2300*/  ISETP.NE.AND P1, PT, R14, RZ, PT ;  /* 0x000000ff0e00720c */ /* 0x008fe40003f25270 */
[----:B----4-:R-:W-:-:S09]  /*2310*/  ISETP.NE.AND P2, PT, R12, RZ, PT ;  /* 0x000000ff0c00720c */ /* 0x010fd20003f45270 */
[----:B0-----:R-:W0:Y:S01]  /*2320*/  @P0 LDC.64 R8, c[0x0][0x3a8] ;  /* 0x0000ea00ff080b82 */ /* 0x001e220000000a00 */
[----:B------:R-:W2:Y:S01]  /*2330*/  @P0 LDG.E R25, desc[UR10][R20.64+0x8] ;  /* 0x0000080a14190981 */ /* 0x000ea2000c1e1900 */
[----:B------:R-:W-:-:S06]  /*2340*/  ISETP.NE.AND P3, PT, R19, RZ, PT ;  /* 0x000000ff1300720c */ /* 0x000fcc0003f65270 */
[----:B------:R-:W1:Y:S08]  /*2350*/  @P1 LDC.64 R12, c[0x0][0x3a8] ;  /* 0x0000ea00ff0c1b82 */ /* 0x000e700000000a00 */
[----:B------:R-:W3:Y:S01]  /*2360*/  @P2 LDC.64 R14, c[0x0][0x3a8] ;  /* 0x0000ea00ff0e2b82 */ /* 0x000ee20000000a00 */
[----:B------:R-:W4:Y:S07]  /*2370*/  @P3 LDG.E R27, desc[UR10][R20.64+0x2c] ;  /* 0x00002c0a141b3981 */ /* 0x000f2e000c1e1900 */
[----:B------:R-:W3:Y:S01]  /*2380*/  @P3 LDC.64 R18, c[0x0][0x3a8] ;  /* 0x0000ea00ff123b82 */ /* 0x000ee20000000a00 */
[----:B0-----:R-:W-:-:S06]  /*2390*/  @P0 IMAD.WIDE.U32 R8, R24, 0x4, R8 ;  /* 0x0000000418080825 */ /* 0x001fcc00078e0008 */
[----:B------:R-:W2:Y:S01]  /*23a0*/  @P0 LDG.E R9, desc[UR10][R8.64] ;  /* 0x0000000a08090981 */ /* 0x000ea2000c1e1900 */
[----:B-1----:R-:W-:-:S06]  /*23b0*/  @P1 IMAD.WIDE.U32 R12, R22, 0x4, R12 ;  /* 0x00000004160c1825 */ /* 0x002fcc00078e000c */
[----:B------:R-:W4:Y:S01]  /*23c0*/  @P1 LDG.E R12, desc[UR10][R12.64] ;  /* 0x0000000a0c0c1981 */ /* 0x000f22000c1e1900 */
[----:B---3--:R-:W-:-:S03]  /*23d0*/  @P2 IMAD.WIDE.U32 R14, R17, 0x4, R14 ;  /* 0x00000004110e2825 */ /* 0x008fc600078e000e */
[----:B------:R-:W4:Y:S04]  /*23e0*/  @P1 LDG.E R17, desc[UR10][R20.64+0x14] ;  /* 0x0000140a14111981 */ /* 0x000f28000c1e1900 */
[----:B------:R-:W3:Y:S01]  /*23f0*/  @P2 LDG.E R14, desc[UR10][R14.64] ;  /* 0x0000000a0e0e2981 */ /* 0x000ee2000c1e1900 */
[----:B------:R-:W-:-:S03]  /*2400*/  @P3 IMAD.WIDE.U32 R18, R23, 0x4, R18 ;  /* 0x0000000417123825 */ /* 0x000fc600078e0012 */
[----:B------:R-:W3:Y:S04]  /*2410*/  @P2 LDG.E R23, desc[UR10][R20.64+0x20] ;  /* 0x0000200a14172981 */ /* 0x000ee8000c1e1900 */
[----:B------:R-:W3:Y:S01]  /*2420*/  @P3 LDG.E R18, desc[UR10][R18.64] ;  /* 0x0000000a12123981 */ /* 0x000ee2000c1e1900 */
[----:B------:R-:W-:Y:S01]  /*2430*/  IADD3 R16, PT, PT, R16, 0x4, RZ ;  /* 0x0000000410107810 */ /* 0x000fe20007ffe0ff */
[----:B--2---:R-:W-:-:S04]  /*2440*/  @P0 FFMA R0, R25, R9, R0 ;  /* 0x0000000919000223 */ /* 0x004fc80000000000 */
[----:B----4-:R-:W-:-:S04]  /*2450*/  @P1 FFMA R0, R17, R12, R0 ;  /* 0x0000000c11001223 */ /* 0x010fc80000000000 */
[----:B---3--:R-:W-:-:S04]  /*2460*/  @P2 FFMA R0, R23, R14, R0 ;  /* 0x0000000e17002223 */ /* 0x008fc80000000000 */
[----:B------:R-:W-:-:S07]  /*2470*/  @P3 FFMA R0, R27, R18, R0 ;  /* 0x000000121b003223 */ /* 0x000fce0000000000 */
.L_x_12:
[----:B------:R-:W-:Y:S05]  /*2480*/  BRA.U !UP1, `(.L_x_11) ;  /* 0x0000000109ac7547 */ /* 0x000fea000b800000 */
[----:B------:R-:W0:Y:S01]  /*2490*/  LDCU UR4, c[0x0][0x3b8] ;  /* 0x00007700ff0477ac */ /* 0x000e220008000800 */
[----:B------:R-:W-:Y:S02]  /*24a0*/  UISETP.NE.AND UP0, UPT, UR9, 0x1, UPT ;  /* 0x000000010900788c */ /* 0x000fe4000bf05270 */
[----:B0-----:R-:W-:-:S07]  /*24b0*/  ULOP3.LUT UP1, URZ, UR4, 0x1, URZ, 0xc0, !UPT ;  /* 0x0000000104ff7892 */ /* 0x001fce000f82c0ff */
[----:B------:R-:W-:Y:S05]  /*24c0*/  BRA.U !UP0, `(.L_x_13) ;  /* 0x0000000108607547 */ /* 0x000fea000b800000 */
[----:B------:R-:W0:Y:S08]  /*24d0*/  LDC R23, c[0x0][0x3bc] ;  /* 0x0000ef00ff177b82 */ /* 0x000e300000000800 */
[----:B------:R-:W1:Y:S01]  /*24e0*/  LDC.64 R8, c[0x0][0x380] ;  /* 0x0000e000ff087b82 */ /* 0x000e620000000a00 */
[----:B0-----:R-:W-:-:S04]  /*24f0*/  IMAD R17, R16, R23, R10 ;  /* 0x0000001710117224 */ /* 0x001fc800078e020a */
[C---:B------:R-:W-:Y:S01]  /*2500*/  IMAD.IADD R23, R17.reuse, 0x1, R23 ;  /* 0x0000000111177824 */ /* 0x040fe200078e0217 */
[----:B------:R-:W-:-:S04]  /*2510*/  IADD3 R18, P0, PT, R17, UR8, RZ ;  /* 0x0000000811127c10 */ /* 0x000fc8000ff1e0ff */
[----:B------:R-:W-:Y:S02]  /*2520*/  IADD3.X R19, PT, PT, RZ, R3, RZ, P0, !PT ;  /* 0x00000003ff137210 */ /* 0x000fe400007fe4ff */
[----:B------:R-:W-:-:S03]  /*2530*/  IADD3 R20, P0, PT, R23, UR8, RZ ;  /* 0x0000000817147c10 */ /* 0x000fc6000ff1e0ff */
[----:B------:R-:W2:Y:S01]  /*2540*/  LDG.E.U8 R18, desc[UR10][R18.64] ;  /* 0x0000000a12127981 */ /* 0x000ea2000c1e1100 */
[----:B------:R-:W-:-:S05]  /*2550*/  IADD3.X R21, PT, PT, RZ, R3, RZ, P0, !PT ;  /* 0x00000003ff157210 */ /* 0x000fca00007fe4ff */
[----:B------:R-:W3:Y:S01]  /*2560*/  LDG.E.U8 R20, desc[UR10][R20.64] ;  /* 0x0000000a14147981 */ /* 0x000ee2000c1e1100 */
[----:B-1----:R-:W-:Y:S01]  /*2570*/  IMAD.WIDE.U32 R8, R16, 0xc, R8 ;  /* 0x0000000c10087825 */ /* 0x002fe200078e0008 */
[----:B--2---:R-:W-:Y:S02]  /*2580*/  ISETP.NE.AND P0, PT, R18, RZ, PT ;  /* 0x000000ff1200720c */ /* 0x004fe40003f05270 */
[----:B---3--:R-:W-:-:S11]  /*2590*/  ISETP.NE.AND P1, PT, R20, RZ, PT ;  /* 0x000000ff1400720c */ /* 0x008fd60003f25270 */
[----:B------:R-:W0:Y:S02]  /*25a0*/  @P0 LDC.64 R14, c[0x0][0x3a8] ;  /* 0x0000ea00ff0e0b82 */ /* 0x000e240000000a00 */
[----:B------:R-:W2:Y:S06]  /*25b0*/  @P1 LDG.E R19, desc[UR10][R8.64+0x14] ;  /* 0x0000140a08131981 */ /* 0x000eac000c1e1900 */
[----:B------:R-:W1:Y:S01]  /*25c0*/  @P1 LDC.64 R12, c[0x0][0x3a8] ;  /* 0x0000ea00ff0c1b82 */ /* 0x000e620000000a00 */
[----:B0-----:R-:W-:Y:S02]  /*25d0*/  @P0 IMAD.WIDE.U32 R14, R17, 0x4, R14 ;  /* 0x00000004110e0825 */ /* 0x001fe400078e000e */
[----:B------:R-:W3:Y:S04]  /*25e0*/  @P0 LDG.E R17, desc[UR10][R8.64+0x8] ;  /* 0x0000080a08110981 */ /* 0x000ee8000c1e1900 */
[----:B------:R-:W3:Y:S01]  /*25f0*/  @P0 LDG.E R14, desc[UR10][R14.64] ;  /* 0x0000000a0e0e0981 */ /* 0x000ee2000c1e1900 */
[----:B-1----:R-:W-:-:S06]  /*2600*/  @P1 IMAD.WIDE.U32 R12, R23, 0x4, R12 ;  /* 0x00000004170c1825 */ /* 0x002fcc00078e000c */
[----:B------:R-:W2:Y:S01]  /*2610*/  @P1 LDG.E R12, desc[UR10][R12.64] ;  /* 0x0000000a0c0c1981 */ /* 0x000ea2000c1e1900 */
[----:B------:R-:W-:Y:S02]  /*2620*/  VIADD R16, R16, 0x2 ;  /* 0x0000000210107836 */ /* 0x000fe40000000000 */
[----:B---3--:R-:W-:-:S04]  /*2630*/  @P0 FFMA R0, R17, R14, R0 ;  /* 0x0000000e11000223 */ /* 0x008fc80000000000 */
[----:B--2---:R-:W-:-:S07]  /*2640*/  @P1 FFMA R0, R19, R12, R0 ;  /* 0x0000000c13001223 */ /* 0x004fce0000000000 */
.L_x_13:
[----:B------:R-:W-:Y:S05]  /*2650*/  BRA.U !UP1, `(.L_x_11) ;  /* 0x0000000109387547 */ /* 0x000fea000b800000 */
[----:B------:R-:W0:Y:S02]  /*2660*/  LDC R15, c[0x0][0x3bc] ;  /* 0x0000ef00ff0f7b82 */ /* 0x000e240000000800 */
[----:B0-----:R-:W-:-:S05]  /*2670*/  IMAD R15, R16, R15, R10 ;  /* 0x0000000f100f7224 */ /* 0x001fca00078e020a */
[----:B------:R-:W-:-:S04]  /*2680*/  IADD3 R8, P0, PT, R15, UR8, RZ ;  /* 0x000000080f087c10 */ /* 0x000fc8000ff1e0ff */
[----:B------:R-:W-:-:S05]  /*2690*/  IADD3.X R9, PT, PT, RZ, R3, RZ, P0, !PT ;  /* 0x00000003ff097210 */ /* 0x000fca00007fe4ff */
[----:B------:R-:W2:Y:S02]  /*26a0*/  LDG.E.U8 R8, desc[UR10][R8.64] ;  /* 0x0000000a08087981 */ /* 0x000ea4000c1e1100 */
[----:B--2---:R-:W-:-:S13]  /*26b0*/  ISETP.NE.AND P0, PT, R8, RZ, PT ;  /* 0x000000ff0800720c */ /* 0x004fda0003f05270 */
[----:B------:R-:W-:Y:S05]  /*26c0*/  @!P0 BRA `(.L_x_11) ;  /* 0x00000000001c8947 */ /* 0x000fea0003800000 */
[----:B------:R-:W0:Y:S08]  /*26d0*/  LDC.64 R8, c[0x0][0x380] ;  /* 0x0000e000ff087b82 */ /* 0x000e300000000a00 */
[----:B------:R-:W1:Y:S01]  /*26e0*/  LDC.64 R12, c[0x0][0x3a8] ;  /* 0x0000ea00ff0c7b82 */ /* 0x000e620000000a00 */
[----:B0-----:R-:W-:-:S06]  /*26f0*/  IMAD.WIDE.U32 R16, R16, 0xc, R8 ;  /* 0x0000000c10107825 */ /* 0x001fcc00078e0008 */
[----:B------:R-:W2:Y:S01]  /*2700*/  LDG.E R17, desc[UR10][R16.64+0x8] ;  /* 0x0000080a10117981 */ /* 0x000ea2000c1e1900 */
[----:B-1----:R-:W-:-:S06]  /*2710*/  IMAD.WIDE.U32 R8, R15, 0x4, R12 ;  /* 0x000000040f087825 */ /* 0x002fcc00078e000c */
[----:B------:R-:W2:Y:S02]  /*2720*/  LDG.E R8, desc[UR10][R8.64] ;  /* 0x0000000a08087981 */ /* 0x000ea4000c1e1900 */
[----:B--2---:R-:W-:-:S07]  /*2730*/  FFMA R0, R17, R8, R0 ;  /* 0x0000000811007223 */ /* 0x004fce0000000000 */
.L_x_11:
[----:B------:R-:W0:Y:S08]  /*2740*/  MUFU.RCP R3, R0 ;  /* 0x0000000000037308 */ /* 0x000e300000001000 */
[----:B------:R-:W1:Y:S01]  /*2750*/  FCHK P0, R2, R0 ;  /* 0x0000000002007302 */ /* 0x000e620000000000 */
[----:B0-----:R-:W-:-:S04]  /*2760*/  FFMA R8, R3, -R0, 1 ;  /* 0x3f80000003087423 */ /* 0x001fc80000000800 */
[----:B------:R-:W-:-:S04]  /*2770*/  FFMA R3, R3, R8, R3 ;  /* 0x0000000803037223 */ /* 0x000fc80000000003 */
[----:B------:R-:W-:-:S04]  /*2780*/  FFMA R9, R2, R3, RZ ;  /* 0x0000000302097223 */ /* 0x000fc800000000ff */
[----:B------:R-:W-:-:S04]  /*2790*/  FFMA R8, R9, -R0, R2 ;  /* 0x8000000009087223 */ /* 0x000fc80000000002 */
[----:B------:R-:W-:Y:S01]  /*27a0*/  FFMA R8, R3, R8, R9 ;  /* 0x0000000803087223 */ /* 0x000fe20000000009 */
[----:B-1----:R-:W-:Y:S06]  /*27b0*/  @!P0 BRA `(.L_x_14) ;  /* 0x00000000000c8947 */ /* 0x002fec0003800000 */
[----:B------:R-:W-:-:S07]  /*27c0*/  MOV R3, 0x27e0 ;  /* 0x000027e000037802 */ /* 0x000fce0000000f00 */
[----:B-----5:R-:W-:Y:S05]  /*27d0*/  CALL.REL.NOINC `($__internal_0_$__cuda_sm3x_div_rn_noftz_f32_slowpath) ;  /* 0x0000001400687944 */ /* 0x020fea0003c00000 */
[----:B------:R-:W-:-:S07]  /*27e0*/  MOV R8, R0 ;  /* 0x0000000000087202 */ /* 0x000fce0000000f00 */
.L_x_14:
[----:B------:R-:W-:-:S07]  /*27f0*/  FADD R7, R7, R8 ;  /* 0x0000000807077221 */ /* 0x000fce0000000000 */
.L_x_8:
[----:B------:R-:W0:Y:S01]  /*2800*/  LDCU UR4, c[0x0][0x3bc] ;  /* 0x00007780ff0477ac */ /* 0x000e220008000800 */
[----:B------:R-:W-:-:S05]  /*2810*/  VIADD R10, R10, 0x1 ;  /* 0x000000010a0a7836 */ /* 0x000fca0000000000 */
[----:B0-----:R-:W-:-:S13]  /*2820*/  ISETP.NE.AND P0, PT, R10, UR4, PT ;  /* 0x000000040a007c0c */ /* 0x001fda000bf05270 */
[----:B------:R-:W-:Y:S05]  /*2830*/  @!P0 BRA `(.L_x_6) ;  /* 0x0000000800308947 */ /* 0x000fea0003800000 */
[----:B------:R-:W-:Y:S05]  /*2840*/  BRA `(.L_x_15) ;  /* 0xffffffe800fc7947 */ /* 0x000fea000383ffff */
.L_x_7:
[C---:B------:R-:W-:Y:S01]  /*2850*/  IADD3 R2, PT, PT, R0.reuse, -0x1, RZ ;  /* 0xffffffff00027810 */ /* 0x040fe20007ffe0ff */
[----:B------:R-:W-:Y:S01]  /*2860*/  HFMA2 R7, -RZ, RZ, 0, 0 ;  /* 0x00000000ff077431 */ /* 0x000fe200000001ff */
[----:B------:R-:W-:Y:S01]  /*2870*/  LOP3.LUT R11, R0, 0x3, RZ, 0xc0, !PT ;  /* 0x00000003000b7812 */ /* 0x000fe200078ec0ff */
[----:B------:R-:W-:Y:S01]  /*2880*/  IMAD.MOV.U32 R10, RZ, RZ, RZ ;  /* 0x000000ffff0a7224 */ /* 0x000fe200078e00ff */
[----:B------:R-:W-:-:S13]  /*2890*/  ISETP.GE.U32.AND P0, PT, R2, 0x3, PT ;  /* 0x000000030200780c */ /* 0x000fda0003f06070 */
[----:B------:R-:W-:Y:S05]  /*28a0*/  @!P0 BRA `(.L_x_16) ;  /* 0x00000004008c8947 */ /* 0x000fea0003800000 */
[----:B------:R-:W0:Y:S01]  /*28b0*/  LDC.64 R12, c[0x0][0x3a8] ;  /* 0x0000ea00ff0c7b82 */ /* 0x000e220000000a00 */
[----:B------:R-:W-:Y:S01]  /*28c0*/  LOP3.LUT R10, R0, 0x7ffffffc, RZ, 0xc0, !PT ;  /* 0x7ffffffc000a7812 */ /* 0x000fe200078ec0ff */
[----:B------:R-:W1:Y:S01]  /*28d0*/  LDCU UR4, c[0x0][0x3bc] ;  /* 0x00007780ff0477ac */ /* 0x000e620008000800 */
[----:B------:R-:W-:Y:S02]  /*28e0*/  MOV R7, RZ ;  /* 0x000000ff00077202 */ /* 0x000fe40000000f00 */
[----:B------:R-:W-:Y:S01]  /*28f0*/  MOV R22, RZ ;  /* 0x000000ff00167202 */ /* 0x000fe20000000f00 */
[----:B------:R-:W2:Y:S02]  /*2900*/  LDCU.64 UR6, c[0x0][0x3b0] ;  /* 0x00007600ff0677ac */ /* 0x000ea40008000a00 */
[----:B------:R-:W3:Y:S04]  /*2910*/  LDC.64 R14, c[0x0][0x390] ;  /* 0x0000e400ff0e7b82 */ /* 0x000ee80000000a00 */
.L_x_25:
[----:B-1----:R-:W-:-:S05]  /*2920*/  IMAD R21, R5, UR4, R22 ;  /* 0x0000000405157c24 */ /* 0x002fca000f8e0216 */
[----:B--2---:R-:W-:-:S05]  /*2930*/  IADD3 R2, P0, PT, R21, UR6, RZ ;  /* 0x0000000615027c10 */ /* 0x004fca000ff1e0ff */
[----:B------:R-:W-:-:S05]  /*2940*/  IMAD.X R3, RZ, RZ, UR7, P0 ;  /* 0x00000007ff037e24 */ /* 0x000fca00080e06ff */
[----:B------:R-:W2:Y:S01]  /*2950*/  LDG.E.U8 R2, desc[UR10][R2.64] ;  /* 0x0000000a02027981 */ /* 0x000ea2000c1e1100 */
[C---:B---3--:R-:W-:Y:S01]  /*2960*/  IMAD.WIDE.U32 R16, R22.reuse, 0x8, R14 ;  /* 0x0000000816107825 */ /* 0x048fe200078e000e */
[----:B------:R-:W-:-:S04]  /*2970*/  IADD3 R22, PT, PT, R22, 0x4, RZ ;  /* 0x0000000416167810 */ /* 0x000fc80007ffe0ff */
[----:B------:R-:W-:Y:S02]  /*2980*/  ISETP.NE.AND P2, PT, R22, R10, PT ;  /* 0x0000000a1600720c */ /* 0x000fe40003f45270 */
[----:B--2---:R-:W-:-:S13]  /*2990*/  ISETP.NE.AND P0, PT, R2, RZ, PT ;  /* 0x000000ff0200720c */ /* 0x004fda0003f05270 */
[----:B------:R-:W-:Y:S05]  /*29a0*/  @!P0 BRA `(.L_x_17) ;  /* 0x0000000000408947 */ /* 0x000fea0003800000 */
[----:B0-----:R-:W-:Y:S01]  /*29b0*/  IMAD.WIDE.U32 R8, R21, 0x4, R12 ;  /* 0x0000000415087825 */ /* 0x001fe200078e000c */
[----:B------:R-:W2:Y:S05]  /*29c0*/  LDG.E R2, desc[UR10][R16.64+0x4] ;  /* 0x0000040a10027981 */ /* 0x000eaa000c1e1900 */
[----:B------:R-:W2:Y:S01]  /*29d0*/  LDG.E R9, desc[UR10][R8.64] ;  /* 0x0000000a08097981 */ /* 0x000ea2000c1e1900 */
[----:B------:R-:W-:-:S05]  /*29e0*/  MOV R3, 0x7f800000 ;  /* 0x7f80000000037802 */ /* 0x000fca0000000f00 */
[----:B------:R-:W-:-:S04]  /*29f0*/  FFMA R0, -RZ, R3, 1 ;  /* 0x3f800000ff007423 */ /* 0x000fc80000000103 */
[----:B------:R-:W-:Y:S01]  /*2a00*/  FFMA R3, R0, R3, +INF ;  /* 0x7f80000000037423 */ /* 0x000fe20000000003 */
[----:B--2---:R-:W-:-:S04]  /*2a10*/  FMUL R2, R2, R9 ;  /* 0x0000000902027220 */ /* 0x004fc80000400000 */
[----:B------:R-:W0:Y:S01]  /*2a20*/  FCHK P0, R2, RZ ;  /* 0x000000ff02007302 */ /* 0x000e220000000000 */
[----:B------:R-:W-:-:S04]  /*2a30*/  FFMA R0, R2, R3, RZ ;  /* 0x0000000302007223 */ /* 0x000fc800000000ff */
[----:B------:R-:W-:-:S04]  /*2a40*/  FFMA R18, -RZ, R0, R2 ;  /* 0x00000000ff127223 */ /* 0x000fc80000000102 */
[----:B------:R-:W-:Y:S01]  /*2a50*/  FFMA R0, R3, R18, R0 ;  /* 0x0000001203007223 */ /* 0x000fe20000000000 */
[----:B0-----:R-:W-:Y:S06]  /*2a60*/  @!P0 BRA `(.L_x_18) ;  /* 0x00000000000c8947 */ /* 0x001fec0003800000 */
[----:B------:R-:W-:Y:S01]  /*2a70*/  IMAD.MOV.U32 R0, RZ, RZ, RZ ;  /* 0x000000ffff007224 */ /* 0x000fe200078e00ff */
[----:B------:R-:W-:-:S07]  /*2a80*/  MOV R3, 0x2aa0 ;  /* 0x00002aa000037802 */ /* 0x000fce0000000f00 */
[----:B-----5:R-:W-:Y:S05]  /*2a90*/  CALL.REL.NOINC `($__internal_0_$__cuda_sm3x_div_rn_noftz_f32_slowpath) ;  /* 0x0000001000b87944 */ /* 0x020fea0003c00000 */
.L_x_18:
[----:B------:R-:W-:-:S07]  /*2aa0*/  FADD R7, R7, R0 ;  /* 0x0000000007077221 */ /* 0x000fce0000000000 */
.L_x_17:
[----:B------:R-:W-:-:S04]  /*2ab0*/  IADD3 R9, PT, PT, R21, 0x1, RZ ;  /* 0x0000000115097810 */ /* 0x000fc80007ffe0ff */
[----:B------:R-:W-:-:S04]  /*2ac0*/  IADD3 R2, P0, PT, R9, UR6, RZ ;  /* 0x0000000609027c10 */ /* 0x000fc8000ff1e0ff */
[----:B------:R-:W-:-:S05]  /*2ad0*/  IADD3.X R3, PT, PT, RZ, UR7, RZ, P0, !PT ;  /* 0x00000007ff037c10 */ /* 0x000fca00087fe4ff */
[----:B------:R-:W2:Y:S02]  /*2ae0*/  LDG.E.U8 R2, desc[UR10][R2.64] ;  /* 0x0000000a02027981 */ /* 0x000ea4000c1e1100 */
[----:B--2---:R-:W-:-:S13]  /*2af0*/  ISETP.NE.AND P0, PT, R2, RZ, PT ;  /* 0x000000ff0200720c */ /* 0x004fda0003f05270 */
[----:B------:R-:W-:Y:S05]  /*2b00*/  @!P0 BRA `(.L_x_19) ;  /* 0x0000000000408947 */ /* 0x000fea0003800000 */
[----:B0-----:R-:W-:Y:S01]  /*2b10*/  IMAD.WIDE.U32 R8, R9, 0x4, R12 ;  /* 0x0000000409087825 */ /* 0x001fe200078e000c */
[----:B------:R-:W2:Y:S05]  /*2b20*/  LDG.E R2, desc[UR10][R16.64+0xc] ;  /* 0x00000c0a10027981 */ /* 0x000eaa000c1e1900 */
[----:B------:R-:W2:Y:S01]  /*2b30*/  LDG.E R9, desc[UR10][R8.64] ;  /* 0x0000000a08097981 */ /* 0x000ea2000c1e1900 */
[----:B------:R-:W-:-:S04]  /*2b40*/  IMAD.MOV.U32 R3, RZ, RZ, 0x7f800000 ;  /* 0x7f800000ff037424 */ /* 0x000fc800078e00ff */
        /* <DEDUP_REMOVED lines=8> */
[----:B------:R-:W-:Y:S01]  /*2bd0*/  HFMA2 R0, -RZ, RZ, 0, 0 ;  /* 0x00000000ff007431 */ /* 0x000fe200000001ff */
[----:B------:R-:W-:-:S07]  /*2be0*/  MOV R3, 0x2c00 ;  /* 0x00002c0000037802 */ /* 0x000fce0000000f00 */
[----:B-----5:R-:W-:Y:S05]  /*2bf0*/  CALL.REL.NOINC `($__internal_0_$__cuda_sm3x_div_rn_noftz_f32_slowpath) ;  /* 0x0000001000607944 */ /* 0x020fea0003c00000 */
.L_x_20:
[----:B------:R-:W-:-:S07]  /*2c00*/  FADD R7, R7, R0 ;  /* 0x0000000007077221 */ /* 0x000fce0000000000 */
.L_x_19:
[----:B------:R-:W-:-:S04]  /*2c10*/  IADD3 R9, PT, PT, R21, 0x2, RZ ;  /* 0x0000000215097810 */ /* 0x000fc80007ffe0ff */
[----:B------:R-:W-:-:S05]  /*2c20*/  IADD3 R2, P0, PT, R9, UR6, RZ ;  /* 0x0000000609027c10 */ /* 0x000fca000ff1e0ff */
[----:B------:R-:W-:-:S05]  /*2c30*/  IMAD.X R3, RZ, RZ, UR7, P0 ;  /* 0x00000007ff037e24 */ /* 0x000fca00080e06ff */
[----:B------:R-:W2:Y:S02]  /*2c40*/  LDG.E.U8 R2, desc[UR10][R2.64] ;  /* 0x0000000a02027981 */ /* 0x000ea4000c1e1100 */
        /* <DEDUP_REMOVED lines=17> */
.L_x_22:
[----:B------:R-:W-:-:S07]  /*2d60*/  FADD R7, R7, R0 ;  /* 0x0000000007077221 */ /* 0x000fce0000000000 */
.L_x_21:
[----:B------:R-:W-:-:S05]  /*2d70*/  VIADD R9, R21, 0x3 ;  /* 0x0000000315097836 */ /* 0x000fca0000000000 */
        /* <DEDUP_REMOVED lines=20> */
.L_x_24:
[----:B------:R-:W-:-:S07]  /*2ec0*/  FADD R7, R7, R0 ;  /* 0x0000000007077221 */ /* 0x000fce0000000000 */
.L_x_23:
[----:B------:R-:W-:Y:S05]  /*2ed0*/  @P2 BRA `(.L_x_25) ;  /* 0xfffffff800902947 */ /* 0x000fea000383ffff */
.L_x_16:
[----:B------:R-:W-:-:S13]  /*2ee0*/  ISETP.NE.AND P0, PT, R11, RZ, PT ;  /* 0x000000ff0b00720c */ /* 0x000fda0003f05270 */
[----:B------:R-:W-:Y:S05]  /*2ef0*/  @!P0 BRA `(.L_x_6) ;  /* 0x0000000000808947 */ /* 0x000fea0003800000 */
[----:B------:R-:W1:Y:S01]  /*2f00*/  LDC.64 R14, c[0x0][0x3a8] ;  /* 0x0000ea00ff0e7b82 */ /* 0x000e620000000a00 */
[----:B------:R-:W2:Y:S01]  /*2f10*/  LDCU UR5, c[0x0][0x3bc] ;  /* 0x00007780ff0577ac */ /* 0x000ea20008000800 */
[----:B------:R-:W3:Y:S06]  /*2f20*/  LDCU.64 UR6, c[0x0][0x3b0] ;  /* 0x00007600ff0677ac */ /* 0x000eec0008000a00 */
[----:B0-----:R-:W0:Y:S01]  /*2f30*/  LDC.64 R12, c[0x0][0x390] ;  /* 0x0000e400ff0c7b82 */ /* 0x001e220000000a00 */
[----:B------:R-:W-:-:S05]  /*2f40*/  UMOV UR4, URZ ;  /* 0x000000ff00047c82 */ /* 0x000fca0008000000 */
.L_x_28:
[----:B--2---:R-:W-:-:S05]  /*2f50*/  IMAD R17, R5, UR5, R10 ;  /* 0x0000000505117c24 */ /* 0x004fca000f8e020a */
[----:B---3--:R-:W-:-:S04]  /*2f60*/  IADD3 R2, P0, PT, R17, UR6, RZ ;  /* 0x0000000611027c10 */ /* 0x008fc8000ff1e0ff */
[----:B------:R-:W-:-:S05]  /*2f70*/  IADD3.X R3, PT, PT, RZ, UR7, RZ, P0, !PT ;  /* 0x00000007ff037c10 */ /* 0x000fca00087fe4ff */
[----:B------:R-:W2:Y:S01]  /*2f80*/  LDG.E.U8 R2, desc[UR10][R2.64] ;  /* 0x0000000a02027981 */ /* 0x000ea2000c1e1100 */
[----:B------:R-:W-:-:S06]  /*2f90*/  UIADD3 UR4, UPT, UPT, UR4, 0x1, URZ ;  /* 0x0000000104047890 */ /* 0x000fcc000fffe0ff */
[----:B------:R-:W-:Y:S02]  /*2fa0*/  ISETP.NE.AND P2, PT, R11, UR4, PT ;  /* 0x000000040b007c0c */ /* 0x000fe4000bf45270 */
[----:B--2---:R-:W-:-:S13]  /*2fb0*/  ISETP.NE.AND P0, PT, R2, RZ, PT ;  /* 0x000000ff0200720c */ /* 0x004fda0003f05270 */
[----:B------:R-:W-:Y:S05]  /*2fc0*/  @!P0 BRA `(.L_x_26) ;  /* 0x0000000000448947 */ /* 0x000fea0003800000 */
[----:B-1----:R-:W-:-:S04]  /*2fd0*/  IMAD.WIDE.U32 R16, R17, 0x4, R14 ;  /* 0x0000000411107825 */ /* 0x002fc800078e000e */
[----:B0-----:R-:W-:Y:S02]  /*2fe0*/  IMAD.WIDE.U32 R8, R10, 0x8, R12 ;  /* 0x000000080a087825 */ /* 0x001fe400078e000c */
[----:B------:R-:W2:Y:S04]  /*2ff0*/  LDG.E R17, desc[UR10][R16.64] ;  /* 0x0000000a10117981 */ /* 0x000ea8000c1e1900 */
        /* <DEDUP_REMOVED lines=13> */
.L_x_27:
[----:B------:R-:W-:-:S07]  /*30d0*/  FADD R7, R7, R0 ;  /* 0x0000000007077221 */ /* 0x000fce0000000000 */
.L_x_26:
[----:B------:R-:W-:Y:S01]  /*30e0*/  IADD3 R10, PT, PT, R10, 0x1, RZ ;  /* 0x000000010a0a7810 */ /* 0x000fe20007ffe0ff */
[----:B------:R-:W-:Y:S06]  /*30f0*/  @P2 BRA `(.L_x_28) ;  /* 0xfffffffc00942947 */ /* 0x000fec000383ffff */
.L_x_6:
[----:B------:R-:W2:Y:S01]  /*3100*/  LDC.64 R8, c[0x0][0x398] ;  /* 0x0000e600ff087b82 */ /* 0x000ea20000000a00 */
[----:B------:R-:W3:Y:S01]  /*3110*/  LDCU UR8, c[0x0][0x3b8] ;  /* 0x00007700ff0877ac */ /* 0x000ee20008000800 */
[----:B--2---:R-:W2:Y:S01]  /*3120*/  LDG.E R9, desc[UR10][R8.64] ;  /* 0x0000000a08097981 */ /* 0x004ea2000c1e1900 */
[----:B---3--:R-:W-:Y:S01]  /*3130*/  UISETP.GE.AND UP0, UPT, UR8, 0x1, UPT ;  /* 0x000000010800788c */ /* 0x008fe2000bf06270 */
[----:B0-----:R-:W-:Y:S01]  /*3140*/  MOV R13, RZ ;  /* 0x000000ff000d7202 */ /* 0x001fe20000000f00 */
[----:B--2--5:R-:W-:-:S07]  /*3150*/  FMUL R2, R6, R9 ;  /* 0x0000000906027220 */ /* 0x024fce0000400000 */
[----:B------:R-:W-:Y:S05]  /*3160*/  BRA.U !UP0, `(.L_x_29) ;  /* 0x0000000908647547 */ /* 0x000fea000b800000 */
[----:B------:R-:W-:Y:S01]  /*3170*/  UISETP.GE.U32.AND UP1, UPT, UR8, 0x10, UPT ;  /* 0x000000100800788c */ /* 0x000fe2000bf26070 */
[----:B------:R-:W-:Y:S01]  /*3180*/  HFMA2 R0, -RZ, RZ, 0, 0 ;  /* 0x00000000ff007431 */ /* 0x000fe200000001ff */
[----:B------:R-:W-:Y:S01]  /*3190*/  ULOP3.LUT UR9, UR8, 0xf, URZ, 0xc0, !UPT ;  /* 0x0000000f08097892 */ /* 0x000fe2000f8ec0ff */
[----:B------:R-:W-:-:S03]  /*31a0*/  IMAD.MOV.U32 R13, RZ, RZ, RZ ;  /* 0x000000ffff0d7224 */ /* 0x000fc600078e00ff */
[----:B------:R-:W-:-:S03]  /*31b0*/  UISETP.NE.AND UP0, UPT, UR9, URZ, UPT ;  /* 0x000000ff0900728c */ /* 0x000fc6000bf05270 */
[----:B------:R-:W-:Y:S08]  /*31c0*/  BRA.U !UP1, `(.L_x_30) ;  /* 0x0000000509147547 */ /* 0x000ff0000b800000 */
[----:B------:R-:W0:Y:S01]  /*31d0*/  LDCU.64 UR6, c[0x0][0x380] ;  /* 0x00007000ff0677ac */ /* 0x000e220008000a00 */
[----:B------:R-:W-:Y:S01]  /*31e0*/  MOV R13, RZ ;  /* 0x000000ff000d7202 */ /* 0x000fe20000000f00 */
[----:B------:R-:W2:Y:S01]  /*31f0*/  LDCU.64 UR4, c[0x0][0x3a0] ;  /* 0x00007400ff0477ac */ /* 0x000ea20008000a00 */
[----:B------:R-:W-:-:S04]  /*3200*/  ULOP3.LUT UR12, UR8, 0x7ffffff0, URZ, 0xc0, !UPT ;  /* 0x7ffffff0080c7892 */ /* 0x000fc8000f8ec0ff */
[----:B------:R-:W-:Y:S02]  /*3210*/  UIADD3 UR13, UPT, UPT, -UR12, URZ, URZ ;  /* 0x000000ff0c0d7290 */ /* 0x000fe4000fffe1ff */
[----:B------:R-:W-:Y:S01]  /*3220*/  IMAD.U32 R0, RZ, RZ, UR12 ;  /* 0x0000000cff007e24 */ /* 0x000fe2000f8e00ff */
[----:B0-----:R-:W-:Y:S02]  /*3230*/  UIADD3 UR6, UP1, UPT, UR6, 0x68, URZ ;  /* 0x0000006806067890 */ /* 0x001fe4000ff3e0ff */
[----:B--2---:R-:W-:Y:S02]  /*3240*/  UIADD3 UR4, UP2, UPT, UR4, 0x20, URZ ;  /* 0x0000002004047890 */ /* 0x004fe4000ff5e0ff */
[----:B------:R-:W-:Y:S02]  /*3250*/  UIADD3.X UR7, UPT, UPT, URZ, UR7, URZ, UP1, !UPT ;  /* 0x00000007ff077290 */ /* 0x000fe40008ffe4ff */
[----:B------:R-:W-:Y:S01]  /*3260*/  MOV R8, UR6 ;  /* 0x0000000600087c02 */ /* 0x000fe20008000f00 */
[----:B------:R-:W-:Y:S01]  /*3270*/  UIADD3.X UR5, UPT, UPT, URZ, UR5, URZ, UP2, !UPT ;  /* 0x00000005ff057290 */ /* 0x000fe200097fe4ff */
[----:B------:R-:W-:-:S02]  /*3280*/  MOV R10, UR4 ;  /* 0x00000004000a7c02 */ /* 0x000fc40008000f00 */
[----:B------:R-:W-:-:S03]  /*3290*/  IMAD.U32 R9, RZ, RZ, UR7 ;  /* 0x00000007ff097e24 */ /* 0x000fc6000f8e00ff */
[----:B------:R-:W-:-:S07]  /*32a0*/  MOV R11, UR5 ;  /* 0x00000005000b7c02 */ /* 0x000fce0008000f00 */
.L_x_31:
[----:B-1----:R-:W2:Y:S04]  /*32b0*/  LDG.E R14, desc[UR10][R8.64+-0x60] ;  /* 0xffffa00a080e7981 */ /* 0x002ea8000c1e1900 */
[----:B------:R-:W2:Y:S04]  /*32c0*/  LDG.E R15, desc[UR10][R10.64+-0x20] ;  /* 0xffffe00a0a0f7981 */ /* 0x000ea8000c1e1900 */
[----:B------:R-:W3:Y:S04]  /*32d0*/  LDG.E R16, desc[UR10][R8.64+-0x54] ;  /* 0xffffac0a08107981 */ /* 0x000ee8000c1e1900 */
[----:B------:R-:W3:Y:S04]  /*32e0*/  LDG.E R25, desc[UR10][R10.64+-0x1c] ;  /* 0xffffe40a0a197981 */ /* 0x000ee8000c1e1900 */
[----:B------:R-:W4:Y:S04]  /*32f0*/  LDG.E R17, desc[UR10][R8.64+-0x48] ;  /* 0xffffb80a08117981 */ /* 0x000f28000c1e1900 */
[----:B------:R-:W4:Y:S04]  /*3300*/  LDG.E R18, desc[UR10][R10.64+-0x18] ;  /* 0xffffe80a0a127981 */ /* 0x000f28000c1e1900 */
[----:B------:R-:W5:Y:S04]  /*3310*/  LDG.E R21, desc[UR10][R8.64+-0x3c] ;  /* 0xffffc40a08157981 */ /* 0x000f68000c1e1900 */
[----:B------:R-:W5:Y:S04]  /*3320*/  LDG.E R22, desc[UR10][R10.64+-0x14] ;  /* 0xffffec0a0a167981 */ /* 0x000f68000c1e1900 */
[----:B------:R-:W5:Y:S04]  /*3330*/  LDG.E R23, desc[UR10][R8.64+-0x30] ;  /* 0xffffd00a08177981 */ /* 0x000f68000c1e1900 */
[----:B------:R-:W5:Y:S04]  /*3340*/  LDG.E R24, desc[UR10][R10.64+-0x10] ;  /* 0xfffff00a0a187981 */ /* 0x000f68000c1e1900 */
[----:B------:R-:W5:Y:S04]  /*3350*/  LDG.E R19, desc[UR10][R8.64+-0x24] ;  /* 0xffffdc0a08137981 */ /* 0x000f68000c1e1900 */
[----:B------:R-:W5:Y:S04]  /*3360*/  LDG.E R20, desc[UR10][R10.64+-0xc] ;  /* 0xfffff40a0a147981 */ /* 0x000f68000c1e1900 */
[----:B------:R-:W5:Y:S04]  /*3370*/  LDG.E R3, desc[UR10][R8.64+-0x18] ;  /* 0xffffe80a08037981 */ /* 0x000f68000c1e1900 */
[----:B------:R-:W5:Y:S01]  /*3380*/  LDG.E R12, desc[UR10][R10.64+-0x8] ;  /* 0xfffff80a0a0c7981 */ /* 0x000f62000c1e1900 */
[----:B--2---:R-:W-:-:S03]  /*3390*/  FFMA R15, R14, R15, R13 ;  /* 0x0000000f0e0f7223 */ /* 0x004fc6000000000d */
[----:B------:R-:W2:Y:S04]  /*33a0*/  LDG.E R13, desc[UR10][R8.64+-0xc] ;  /* 0xfffff40a080d7981 */ /* 0x000ea8000c1e1900 */
[----:B------:R-:W2:Y:S01]  /*33b0*/  LDG.E R14, desc[UR10][R10.64+-0x4] ;  /* 0xfffffc0a0a0e7981 */ /* 0x000ea2000c1e1900 */
[----:B---3--:R-:W-:-:S03]  /*33c0*/  FFMA R26, R16, R25, R15 ;  /* 0x00000019101a7223 */ /* 0x008fc6000000000f */
[----:B------:R-:W3:Y:S04]  /*33d0*/  LDG.E R15, desc[UR10][R8.64] ;  /* 0x0000000a080f7981 */ /* 0x000ee8000c1e1900 */
[----:B------:R-:W3:Y:S01]  /*33e0*/  LDG.E R16, desc[UR10][R10.64] ;  /* 0x0000000a0a107981 */ /* 0x000ee2000c1e1900 */
[----:B----4-:R-:W-:-:S03]  /*33f0*/  FFMA R26, R17, R18, R26 ;  /* 0x00000012111a7223 */ /* 0x010fc6000000001a */
[----:B------:R-:W4:Y:S04]  /*3400*/  LDG.E R17, desc[UR10][R8.64+0xc] ;  /* 0x00000c0a08117981 */ /* 0x000f28000c1e1900 */
[----:B------:R-:W4:Y:S01]  /*3410*/  LDG.E R18, desc[UR10][R10.64+0x4] ;  /* 0x0000040a0a127981 */ /* 0x000f22000c1e1900 */
[----:B-----5:R-:W-:-:S03]  /*3420*/  FFMA R26, R21, R22, R26 ;  /* 0x00000016151a7223 */ /* 0x020fc6000000001a */
[----:B------:R-:W5:Y:S04]  /*3430*/  LDG.E R21, desc[UR10][R8.64+0x18] ;  /* 0x0000180a08157981 */ /* 0x000f68000c1e1900 */
[----:B------:R-:W5:Y:S01]  /*3440*/  LDG.E R22, desc[UR10][R10.64+0x8] ;  /* 0x0000080a0a167981 */ /* 0x000f62000c1e1900 */
[----:B------:R-:W-:-:S03]  /*3450*/  FFMA R26, R23, R24, R26 ;  /* 0x00000018171a7223 */ /* 0x000fc6000000001a */
        /* <DEDUP_REMOVED lines=8> */
[----:B--2---:R-:W-:-:S03]  /*34e0*/  FFMA R26, R13, R14, R26 ;  /* 0x0000000e0d1a7223 */ /* 0x004fc6000000001a */
[----:B------:R-:W2:Y:S04]  /*34f0*/  LDG.E R14, desc[UR10][R8.64+0x48] ;  /* 0x0000480a080e7981 */ /* 0x000ea8000c1e1900 */
[----:B------:R-:W2:Y:S01]  /*3500*/  LDG.E R13, desc[UR10][R10.64+0x18] ;  /* 0x0000180a0a0d7981 */ /* 0x000ea2000c1e1900 */
[----:B---3--:R-:W-:-:S03]  /*3510*/  FFMA R26, R15, R16, R26 ;  /* 0x000000100f1a7223 */ /* 0x008fc6000000001a */
[----:B------:R0:W3:Y:S04]  /*3520*/  LDG.E R15, desc[UR10][R8.64+0x54] ;  /* 0x0000540a080f7981 */ /* 0x0000e8000c1e1900 */
[----:B------:R1:W3:Y:S01]  /*3530*/  LDG.E R16, desc[UR10][R10.64+0x1c] ;  /* 0x00001c0a0a107981 */ /* 0x0002e2000c1e1900 */
[----:B------:R-:W-:Y:S01]  /*3540*/  UIADD3 UR13, UPT, UPT, UR13, 0x10, URZ ;  /* 0x000000100d0d7890 */ /* 0x000fe2000fffe0ff */
[----:B----4-:R-:W-:-:S03]  /*3550*/  FFMA R18, R17, R18, R26 ;  /* 0x0000001211127223 */ /* 0x010fc6000000001a */
[----:B------:R-:W-:Y:S01]  /*3560*/  UISETP.NE.AND UP1, UPT, UR13, URZ, UPT ;  /* 0x000000ff0d00728c */ /* 0x000fe2000bf25270 */
[----:B0-----:R-:W-:Y:S01]  /*3570*/  IADD3 R8, P0, PT, R8, 0xc0, RZ ;  /* 0x000000c008087810 */ /* 0x001fe20007f1e0ff */
[----:B-----5:R-:W-:Y:S01]  /*3580*/  FFMA R18, R21, R22, R18 ;  /* 0x0000001615127223 */ /* 0x020fe20000000012 */
[----:B-1----:R-:W-:Y:S02]  /*3590*/  IADD3 R10, P1, PT, R10, 0x40, RZ ;  /* 0x000000400a0a7810 */ /* 0x002fe40007f3e0ff */
[----:B------:R-:W-:-:S03]  /*35a0*/  IADD3.X R9, PT, PT, RZ, R9, RZ, P0, !PT ;  /* 0x00000009ff097210 */ /* 0x000fc600007fe4ff */
[----:B------:R-:W-:Y:S02]  /*35b0*/  IMAD.X R11, RZ, RZ, R11, P1 ;  /* 0x000000ffff0b7224 */ /* 0x000fe400008e060b */
[----:B------:R-:W-:-:S04]  /*35c0*/  FFMA R18, R23, R24, R18 ;  /* 0x0000001817127223 */ /* 0x000fc80000000012 */
[----:B------:R-:W-:-:S04]  /*35d0*/  FFMA R18, R19, R20, R18 ;  /* 0x0000001413127223 */ /* 0x000fc80000000012 */
[----:B------:R-:W-:-:S04]  /*35e0*/  FFMA R3, R3, R12, R18 ;  /* 0x0000000c03037223 */ /* 0x000fc80000000012 */
[----:B--2---:R-:W-:-:S04]  /*35f0*/  FFMA R14, R14, R13, R3 ;  /* 0x0000000d0e0e7223 */ /* 0x004fc80000000003 */
[----:B---3--:R-:W-:Y:S01]  /*3600*/  FFMA R13, R15, R16, R14 ;  /* 0x000000100f0d7223 */ /* 0x008fe2000000000e */
[----:B------:R-:W-:Y:S06]  /*3610*/  BRA.U UP1, `(.L_x_31) ;  /* 0xfffffffd01247547 */ /* 0x000fec000b83ffff */
.L_x_30:
[----:B------:R-:W-:Y:S05]  /*3620*/  BRA.U !UP0, `(.L_x_29) ;  /* 0x0000000508347547 */ /* 0x000fea000b800000 */
[----:B------:R-:W-:Y:S02]  /*3630*/  UISETP.GE.U32.AND UP0, UPT, UR9, 0x8, UPT ;  /* 0x000000080900788c */ /* 0x000fe4000bf06070 */
[----:B------:R-:W-:-:S04]  /*3640*/  ULOP3.LUT UR5, UR8, 0x7, URZ, 0xc0, !UPT ;  /* 0x0000000708057892 */ /* 0x000fc8000f8ec0ff */
[----:B------:R-:W-:-:S03]  /*3650*/  UISETP.NE.AND UP1, UPT, UR5, URZ, UPT ;  /* 0x000000ff0500728c */ /* 0x000fc6000bf25270 */
[----:B------:R-:W-:Y:S08]  /*3660*/  BRA.U !UP0, `(.L_x_32) ;  /* 0x0000000108747547 */ /* 0x000ff0000b800000 */
[----:B------:R-:W0:Y:S08]  /*3670*/  LDC.64 R10, c[0x0][0x380] ;  /* 0x0000e000ff0a7b82 */ /* 0x000e300000000a00 */
[----:B------:R-:W2:Y:S01]  /*3680*/  LDC.64 R8, c[0x0][0x3a0] ;  /* 0x0000e800ff087b82 */ /* 0x000ea20000000a00 */
[----:B0-----:R-:W-:-:S05]  /*3690*/  IMAD.WIDE.U32 R10, R0, 0xc, R10 ;  /* 0x0000000c000a7825 */ /* 0x001fca00078e000a */
[----:B------:R-:W3:Y:S01]  /*36a0*/  LDG.E R22, desc[UR10][R10.64+0x8] ;  /* 0x0000080a0a167981 */ /* 0x000ee2000c1e1900 */
[----:B--2---:R-:W-:-:S03]  /*36b0*/  IMAD.WIDE.U32 R8, R0, 0x4, R8 ;  /* 0x0000000400087825 */ /* 0x004fc600078e0008 */
[----:B------:R-:W2:Y:S04]  /*36c0*/  LDG.E R25, desc[UR10][R10.64+0x14] ;  /* 0x0000140a0a197981 */ /* 0x000ea8000c1e1900 */
[----:B------:R-:W3:Y:S04]  /*36d0*/  LDG.E R23, desc[UR10][R8.64] ;  /* 0x0000000a08177981 */ /* 0x000ee8000c1e1900 */
[----:B------:R-:W2:Y:S04]  /*36e0*/  LDG.E R24, desc[UR10][R8.64+0x4] ;  /* 0x0000040a08187981 */ /* 0x000ea8000c1e1900 */
[----:B------:R-:W4:Y:S04]  /*36f0*/  LDG.E R27, desc[UR10][R10.64+0x20] ;  /* 0x0000200a0a1b7981 */ /* 0x000f28000c1e1900 */
[----:B------:R-:W4:Y:S04]  /*3700*/  LDG.E R26, desc[UR10][R8.64+0x8] ;  /* 0x0000080a081a7981 */ /* 0x000f28000c1e1900 */
[----:B------:R-:W5:Y:S04]  /*3710*/  LDG.E R18, desc[UR10][R10.64+0x2c] ;  /* 0x00002c0a0a127981 */ /* 0x000f68000c1e1900 */
[----:B------:R-:W5:Y:S04]  /*3720*/  LDG.E R19, desc[UR10][R8.64+0xc] ;  /* 0x00000c0a08137981 */ /* 0x000f68000c1e1900 */
[----:B------:R-:W5:Y:S04]  /*3730*/  LDG.E R16, desc[UR10][R10.64+0x38] ;  /* 0x0000380a0a107981 */ /* 0x000f68000c1e1900 */
[----:B------:R-:W5:Y:S04]  /*3740*/  LDG.E R17, desc[UR10][R8.64+0x10] ;  /* 0x0000100a08117981 */ /* 0x000f68000c1e1900 */
[----:B-1----:R-:W5:Y:S04]  /*3750*/  LDG.E R14, desc[UR10][R10.64+0x44] ;  /* 0x0000440a0a0e7981 */ /* 0x002f68000c1e1900 */
[----:B------:R-:W5:Y:S04]  /*3760*/  LDG.E R15, desc[UR10][R8.64+0x14] ;  /* 0x0000140a080f7981 */ /* 0x000f68000c1e1900 */
[----:B------:R-:W5:Y:S04]  /*3770*/  LDG.E R3, desc[UR10][R10.64+0x50] ;  /* 0x0000500a0a037981 */ /* 0x000f68000c1e1900 */
[----:B------:R-:W5:Y:S04]  /*3780*/  LDG.E R12, desc[UR10][R8.64+0x18] ;  /* 0x0000180a080c7981 */ /* 0x000f68000c1e1900 */
[----:B------:R-:W5:Y:S04]  /*3790*/  LDG.E R20, desc[UR10][R10.64+0x5c] ;  /* 0x00005c0a0a147981 */ /* 0x000f68000c1e1900 */
[----:B------:R-:W5:Y:S01]  /*37a0*/  LDG.E R21, desc[UR10][R8.64+0x1c] ;  /* 0x00001c0a08157981 */ /* 0x000f62000c1e1900 */
[----:B------:R-:W-:Y:S01]  /*37b0*/  IADD3 R0, PT, PT, R0, 0x8, RZ ;  /* 0x0000000800007810 */ /* 0x000fe20007ffe0ff */
[----:B---3--:R-:W-:-:S04]  /*37c0*/  FFMA R22, R22, R23, R13 ;  /* 0x0000001716167223 */ /* 0x008fc8000000000d */
[----:B--2---:R-:W-:-:S04]  /*37d0*/  FFMA R22, R25, R24, R22 ;  /* 0x0000001819167223 */ /* 0x004fc80000000016 */
[----:B----4-:R-:W-:-:S04]  /*37e0*/  FFMA R27, R27, R26, R22 ;  /* 0x0000001a1b1b7223 */ /* 0x010fc80000000016 */
[----:B-----5:R-:W-:-:S04]  /*37f0*/  FFMA R19, R18, R19, R27 ;  /* 0x0000001312137223 */ /* 0x020fc8000000001b */
[----:B------:R-:W-:-:S04]  /*3800*/  FFMA R17, R16, R17, R19 ;  /* 0x0000001110117223 */ /* 0x000fc80000000013 */
[----:B------:R-:W-:-:S04]  /*3810*/  FFMA R14, R14, R15, R17 ;  /* 0x0000000f0e0e7223 */ /* 0x000fc80000000011 */
[----:B------:R-:W-:-:S04]  /*3820*/  FFMA R3, R3, R12, R14 ;  /* 0x0000000c03037223 */ /* 0x000fc8000000000e */
[----:B------:R-:W-:-:S07]  /*3830*/  FFMA R13, R20, R21, R3 ;  /* 0x00000015140d7223 */ /* 0x000fce0000000003 */
.L_x_32:
        /* <DEDUP_REMOVED lines=10> */
[----:B-1----:R-:W2:Y:S04]  /*38e0*/  LDG.E R14, desc[UR10][R8.64+0x14] ;  /* 0x0000140a080e7981 */ /* 0x002ea8000c1e1900 */
[----:B------:R-:W3:Y:S04]  /*38f0*/  LDG.E R3, desc[UR10][R10.64] ;  /* 0x0000000a0a037981 */ /* 0x000ee8000c1e1900 */
[----:B------:R-:W2:Y:S04]  /*3900*/  LDG.E R15, desc[UR10][R10.64+0x4] ;  /* 0x0000040a0a0f7981 */ /* 0x000ea8000c1e1900 */
[----:B------:R-:W4:Y:S04]  /*3910*/  LDG.E R16, desc[UR10][R8.64+0x20] ;  /* 0x0000200a08107981 */ /* 0x000f28000c1e1900 */
[----:B------:R-:W4:Y:S04]  /*3920*/  LDG.E R17, desc[UR10][R10.64+0x8] ;  /* 0x0000080a0a117981 */ /* 0x000f28000c1e1900 */
[----:B------:R-:W5:Y:S04]  /*3930*/  LDG.E R18, desc[UR10][R8.64+0x2c] ;  /* 0x00002c0a08127981 */ /* 0x000f68000c1e1900 */
[----:B------:R-:W5:Y:S01]  /*3940*/  LDG.E R19, desc[UR10][R10.64+0xc] ;  /* 0x00000c0a0a137981 */ /* 0x000f62000c1e1900 */
[----:B------:R-:W-:Y:S01]  /*3950*/  IADD3 R0, PT, PT, R0, 0x4, RZ ;  /* 0x0000000400007810 */ /* 0x000fe20007ffe0ff */
[----:B---3--:R-:W-:-:S04]  /*3960*/  FFMA R3, R12, R3, R13 ;  /* 0x000000030c037223 */ /* 0x008fc8000000000d */
[----:B--2---:R-:W-:-:S04]  /*3970*/  FFMA R3, R14, R15, R3 ;  /* 0x0000000f0e037223 */ /* 0x004fc80000000003 */
[----:B----4-:R-:W-:-:S04]  /*3980*/  FFMA R3, R16, R17, R3 ;  /* 0x0000001110037223 */ /* 0x010fc80000000003 */
[----:B-----5:R-:W-:-:S07]  /*3990*/  FFMA R13, R18, R19, R3 ;  /* 0x00000013120d7223 */ /* 0x020fce0000000003 */
.L_x_33:
[----:B------:R-:W-:Y:S05]  /*39a0*/  BRA.U !UP1, `(.L_x_29) ;  /* 0x0000000109547547 */ /* 0x000fea000b800000 */
[----:B------:R-:W0:Y:S01]  /*39b0*/  LDC.64 R10, c[0x0][0x380] ;  /* 0x0000e000ff0a7b82 */ /* 0x000e220000000a00 */
[----:B------:R-:W-:-:S07]  /*39c0*/  UIADD3 UR4, UPT, UPT, -UR4, URZ, URZ ;  /* 0x000000ff04047290 */ /* 0x000fce000fffe1ff */
[----:B------:R-:W2:Y:S01]  /*39d0*/  LDC.64 R8, c[0x0][0x3a0] ;  /* 0x0000e800ff087b82 */ /* 0x000ea20000000a00 */
[----:B0-----:R-:W-:-:S03]  /*39e0*/  IMAD.WIDE.U32 R10, R0, 0xc, R10 ;  /* 0x0000000c000a7825 */ /* 0x001fc600078e000a */
[----:B------:R-:W-:Y:S01]  /*39f0*/  IADD3 R12, P0, PT, R10, 0x8, RZ ;  /* 0x000000080a0c7810 */ /* 0x000fe20007f1e0ff */
[----:B--2---:R-:W-:-:S03]  /*3a00*/  IMAD.WIDE.U32 R8, R0, 0x4, R8 ;  /* 0x0000000400087825 */ /* 0x004fc600078e0008 */
[----:B-1----:R-:W-:Y:S01]  /*3a10*/  IADD3.X R15, PT, PT, RZ, R11, RZ, P0, !PT ;  /* 0x0000000bff0f7210 */ /* 0x002fe200007fe4ff */
[----:B------:R-:W-:Y:S01]  /*3a20*/  IMAD.MOV.U32 R10, RZ, RZ, R8 ;  /* 0x000000ffff0a7224 */ /* 0x000fe200078e0008 */
[----:B------:R-:W-:-:S07]  /*3a30*/  MOV R11, R9 ;  /* 0x00000009000b7202 */ /* 0x000fce0000000f00 */
.L_x_34:
[----:B------:R-:W-:Y:S01]  /*3a40*/  IMAD.MOV.U32 R8, RZ, RZ, R12 ;  /* 0x000000ffff087224 */ /* 0x000fe200078e000c */
[----:B------:R-:W-:Y:S01]  /*3a50*/  MOV R9, R15 ;  /* 0x0000000f00097202 */ /* 0x000fe20000000f00 */
[----:B------:R0:W2:Y:S04]  /*3a60*/  LDG.E R3, desc[UR10][R10.64] ;  /* 0x0000000a0a037981 */ /* 0x0000a8000c1e1900 */
[----:B------:R-:W2:Y:S01]  /*3a70*/  LDG.E R0, desc[UR10][R8.64] ;  /* 0x0000000a08007981 */ /* 0x000ea2000c1e1900 */
[----:B------:R-:W-:-:S04]  /*3a80*/  UIADD3 UR4, UPT, UPT, UR4, 0x1, URZ ;  /* 0x0000000104047890 */ /* 0x000fc8000fffe0ff */
[----:B------:R-:W-:Y:S01]  /*3a90*/  UISETP.NE.AND UP0, UPT, UR4, URZ, UPT ;  /* 0x000000ff0400728c */ /* 0x000fe2000bf05270 */
[----:B------:R-:W-:Y:S02]  /*3aa0*/  IADD3 R12, P1, PT, R12, 0xc, RZ ;  /* 0x0000000c0c0c7810 */ /* 0x000fe40007f3e0ff */
[----:B0-----:R-:W-:-:S03]  /*3ab0*/  IADD3 R10, P0, PT, R10, 0x4, RZ ;  /* 0x000000040a0a7810 */ /* 0x001fc60007f1e0ff */
[----:B------:R-:W-:Y:S01]  /*3ac0*/  IMAD.X R15, RZ, RZ, R15, P1 ;  /* 0x000000ffff0f7224 */ /* 0x000fe200008e060f */
[----:B------:R-:W-:Y:S01]  /*3ad0*/  IADD3.X R11, PT, PT, RZ, R11, RZ, P0, !PT ;  /* 0x0000000bff0b7210 */ /* 0x000fe200007fe4ff */
[----:B--2---:R-:W-:Y:S01]  /*3ae0*/  FFMA R13, R0, R3, R13 ;  /* 0x00000003000d7223 */ /* 0x004fe2000000000d */
[----:B------:R-:W-:Y:S07]  /*3af0*/  BRA.U UP0, `(.L_x_34) ;  /* 0xfffffffd00d07547 */ /* 0x000fee000b83ffff */
.L_x_29:
[----:B------:R-:W0:Y:S08]  /*3b00*/  MUFU.RCP R0, R13 ;  /* 0x0000000d00007308 */ /* 0x000e300000001000 */
[----:B------:R-:W2:Y:S01]  /*3b10*/  FCHK P0, R2, R13 ;  /* 0x0000000d02007302 */ /* 0x000ea20000000000 */
[----:B0-----:R-:W-:-:S04]  /*3b20*/  FFMA R3, R0, -R13, 1 ;  /* 0x3f80000000037423 */ /* 0x001fc8000000080d */
[----:B------:R-:W-:-:S04]  /*3b30*/  FFMA R3, R0, R3, R0 ;  /* 0x0000000300037223 */ /* 0x000fc80000000000 */
[----:B------:R-:W-:-:S04]  /*3b40*/  FFMA R12, R2, R3, RZ ;  /* 0x00000003020c7223 */ /* 0x000fc800000000ff */
[----:B------:R-:W-:-:S04]  /*3b50*/  FFMA R0, R12, -R13, R2 ;  /* 0x8000000d0c007223 */ /* 0x000fc80000000002 */
[----:B------:R-:W-:Y:S01]  /*3b60*/  FFMA R12, R3, R0, R12 ;  /* 0x00000000030c7223 */ /* 0x000fe2000000000c */
[----:B--2---:R-:W-:Y:S06]  /*3b70*/  @!P0 BRA `(.L_x_35) ;  /* 0x0000000000108947 */ /* 0x004fec0003800000 */
[----:B------:R-:W-:Y:S02]  /*3b80*/  MOV R0, R13 ;  /* 0x0000000d00007202 */ /* 0x000fe40000000f00 */
[----:B------:R-:W-:-:S07]  /*3b90*/  MOV R3, 0x3bb0 ;  /* 0x00003bb000037802 */ /* 0x000fce0000000f00 */
[----:B-1----:R-:W-:Y:S05]  /*3ba0*/  CALL.REL.NOINC `($__internal_0_$__cuda_sm3x_div_rn_noftz_f32_slowpath) ;  /* 0x0000000000747944 */ /* 0x002fea0003c00000 */
[----:B------:R-:W-:-:S07]  /*3bb0*/  MOV R12, R0 ;  /* 0x00000000000c7202 */ /* 0x000fce0000000f00 */
.L_x_35:
[----:B------:R-:W0:Y:S02]  /*3bc0*/  LDC.64 R10, c[0x0][0x380] ;  /* 0x0000e000ff0a7b82 */ /* 0x000e240000000a00 */
[----:B0-----:R-:W-:-:S05]  /*3bd0*/  IMAD.WIDE.U32 R10, R5, 0xc, R10 ;  /* 0x0000000c050a7825 */ /* 0x001fca00078e000a */
[----:B------:R-:W2:Y:S01]  /*3be0*/  LDG.E R2, desc[UR10][R10.64+0x8] ;  /* 0x0000080a0a027981 */ /* 0x000ea2000c1e1900 */
[----:B------:R-:W-:-:S04]  /*3bf0*/  FADD R9, R6, R4 ;  /* 0x0000000406097221 */ /* 0x000fc80000000000 */
[----:B------:R-:W0:Y:S02]  /*3c00*/  MUFU.RCP R0, R9 ;  /* 0x0000000900007308 */ /* 0x000e240000001000 */
[----:B0-----:R-:W-:-:S04]  /*3c10*/  FFMA R3, -R9, R0, 1 ;  /* 0x3f80000009037423 */ /* 0x001fc80000000100 */
[----:B------:R-:W-:Y:S02]  /*3c20*/  FFMA R3, R0, R3, R0 ;  /* 0x0000000300037223 */ /* 0x000fe40000000000 */
[----:B--2---:R-:W0:Y:S02]  /*3c30*/  FCHK P0, R2, R9 ;  /* 0x0000000902007302 */ /* 0x004e240000000000 */
[----:B------:R-:W-:-:S04]  /*3c40*/  FFMA R0, R2, R3, RZ ;  /* 0x0000000302007223 */ /* 0x000fc800000000ff */
[----:B------:R-:W-:-:S04]  /*3c50*/  FFMA R4, -R9, R0, R2 ;  /* 0x0000000009047223 */ /* 0x000fc80000000102 */
[----:B------:R-:W-:Y:S01]  /*3c60*/  FFMA R0, R3, R4, R0 ;  /* 0x0000000403007223 */ /* 0x000fe20000000000 */
[----:B0-----:R-:W-:Y:S06]  /*3c70*/  @!P0 BRA `(.L_x_36) ;  /* 0x00000000000c8947 */ /* 0x001fec0003800000 */
[----:B------:R-:W-:Y:S01]  /*3c80*/  IMAD.MOV.U32 R0, RZ, RZ, R9 ;  /* 0x000000ffff007224 */ /* 0x000fe200078e0009 */
[----:B------:R-:W-:-:S07]  /*3c90*/  MOV R3, 0x3cb0 ;  /* 0x00003cb000037802 */ /* 0x000fce0000000f00 */
[----:B-1----:R-:W-:Y:S05]  /*3ca0*/  CALL.REL.NOINC `($__internal_0_$__cuda_sm3x_div_rn_noftz_f32_slowpath) ;  /* 0x0000000000347944 */ /* 0x002fea0003c00000 */
.L_x_36:
[----:B------:R-:W2:Y:S01]  /*3cb0*/  LDG.E R9, desc[UR10][R10.64] ;  /* 0x0000000a0a097981 */ /* 0x000ea2000c1e1900 */
[----:B------:R-:W0:Y:S02]  /*3cc0*/  LDC.64 R2, c[0x0][0x388] ;  /* 0x0000e200ff027b82 */ /* 0x000e240000000a00 */
[----:B0-----:R-:W-:-:S05]  /*3cd0*/  IMAD.WIDE.U32 R2, R5, 0xc, R2 ;  /* 0x0000000c05027825 */ /* 0x001fca00078e0002 */
[----:B--2---:R-:W-:Y:S04]  /*3ce0*/  STG.E desc[UR10][R2.64], R9 ;  /* 0x0000000902007986 */ /* 0x004fe8000c10190a */
[----:B------:R-:W2:Y:S01]  /*3cf0*/  LDG.E R5, desc[UR10][R10.64+0x4] ;  /* 0x0000040a0a057981 */ /* 0x000ea2000c1e1900 */
[----:B------:R-:W-:-:S03]  /*3d00*/  FADD R7, R12, R7 ;  /* 0x000000070c077221 */ /* 0x000fc60000000000 */
[----:B--2---:R-:W-:Y:S04]  /*3d10*/  STG.E desc[UR10][R2.64+0x4], R5 ;  /* 0x0000040502007986 */ /* 0x004fe8000c10190a */
[----:B------:R-:W2:Y:S01]  /*3d20*/  LDG.E R4, desc[UR10][R10.64+0x8] ;  /* 0x0000080a0a047981 */ /* 0x000ea2000c1e1900 */
[----:B------:R-:W-:Y:S01]  /*3d30*/  FMUL R0, R7, R0 ;  /* 0x0000000007007220 */ /* 0x000fe20000400000 */
[----:B--2---:R-:W-:-:S04]  /*3d40*/  FSETP.GTU.AND P0, PT, R4, RZ, PT ;  /* 0x000000ff0400720b */ /* 0x004fc80003f0c000 */
[----:B------:R-:W-:-:S05]  /*3d50*/  FSEL R7, R0, RZ, P0 ;  /* 0x000000ff00077208 */ /* 0x000fca0000000000 */
[----:B------:R-:W-:Y:S01]  /*3d60*/  STG.E desc[UR10][R2.64+0x8], R7 ;  /* 0x0000080702007986 */ /* 0x000fe2000c10190a */
[----:B------:R-:W-:Y:S05]  /*3d70*/  EXIT ;  /* 0x000000000000794d */ /* 0x000fea0003800000 */
        .weak           $__internal_0_$__cuda_sm3x_div_rn_noftz_f32_slowpath
        .type           $__internal_0_$__cuda_sm3x_div_rn_noftz_f32_slowpath,@function
        .size           $__internal_0_$__cuda_sm3x_div_rn_noftz_f32_slowpath,(.L_x_46 - $__internal_0_$__cuda_sm3x_div_rn_noftz_f32_slowpath)
$__internal_0_$__cuda_sm3x_div_rn_noftz_f32_slowpath:
[----:B------:R-:W-:Y:S02]  /*3d80*/  SHF.R.U32.HI R8, RZ, 0x17, R0 ;  /* 0x00000017ff087819 */ /* 0x000fe40000011600 */
[----:B------:R-:W-:Y:S02]  /*3d90*/  SHF.R.U32.HI R18, RZ, 0x17, R2 ;  /* 0x00000017ff127819 */ /* 0x000fe40000011602 */
[----:B------:R-:W-:Y:S02]  /*3da0*/  LOP3.LUT R8, R8, 0xff, RZ, 0xc0, !PT ;  /* 0x000000ff08087812 */ /* 0x000fe400078ec0ff */
[----:B------:R-:W-:Y:S02]  /*3db0*/  LOP3.LUT R18, R18, 0xff, RZ, 0xc0, !PT ;  /* 0x000000ff12127812 */ /* 0x000fe400078ec0ff */
[----:B------:R-:W-:Y:S02]  /*3dc0*/  IADD3 R19, PT, PT, R8, -0x1, RZ ;  /* 0xffffffff08137810 */ /* 0x000fe40007ffe0ff */
[----:B------:R-:W-:-:S02]  /*3dd0*/  IADD3 R20, PT, PT, R18, -0x1, RZ ;  /* 0xffffffff12147810 */ /* 0x000fc40007ffe0ff */
[----:B------:R-:W-:-:S04]  /*3de0*/  ISETP.GT.U32.AND P0, PT, R19, 0xfd, PT ;  /* 0x000000fd1300780c */ /* 0x000fc80003f04070 */
[----:B------:R-:W-:-:S13]  /*3df0*/  ISETP.GT.U32.OR P0, PT, R20, 0xfd, P0 ;  /* 0x000000fd1400780c */ /* 0x000fda0000704470 */
[----:B------:R-:W-:Y:S01]  /*3e00*/  @!P0 IMAD.MOV.U32 R9, RZ, RZ, RZ ;  /* 0x000000ffff098224 */ /* 0x000fe200078e00ff */
[----:B------:R-:W-:Y:S06]  /*3e10*/  @!P0 BRA `(.L_x_37) ;  /* 0x00000000005c8947 */ /* 0x000fec0003800000 */
[----:B------:R-:W-:Y:S02]  /*3e20*/  FSETP.GTU.FTZ.AND P0, PT, |R2|, +INF , PT ;  /* 0x7f8000000200780b */ /* 0x000fe40003f1c200 */
[----:B------:R-:W-:-:S04]  /*3e30*/  FSETP.GTU.FTZ.AND P1, PT, |R0|, +INF , PT ;  /* 0x7f8000000000780b */ /* 0x000fc80003f3c200 */
[----:B------:R-:W-:-:S13]  /*3e40*/  PLOP3.LUT P0, PT, P0, P1, PT, 0xf8, 0x8f ;  /* 0x00000000008f781c */ /* 0x000fda0000703f70 */
[----:B------:R-:W-:Y:S05]  /*3e50*/  @P0 BRA `(.L_x_38) ;  /* 0x0000000400440947 */ /* 0x000fea0003800000 */
[----:B------:R-:W-:-:S13]  /*3e60*/  LOP3.LUT P0, RZ, R0, 0x7fffffff, R2, 0xc8, !PT ;  /* 0x7fffffff00ff7812 */ /* 0x000fda000780c802 */
[----:B------:R-:W-:Y:S05]  /*3e70*/  @!P0 BRA `(.L_x_39) ;  /* 0x0000000400348947 */ /* 0x000fea0003800000 */
[----:B------:R-:W-:Y:S02]  /*3e80*/  FSETP.NEU.FTZ.AND P1, PT, |R2|, +INF , PT ;  /* 0x7f8000000200780b */ /* 0x000fe40003f3d200 */
[----:B------:R-:W-:Y:S02]  /*3e90*/  FSETP.NEU.FTZ.AND P3, PT, |R0|, +INF , PT ;  /* 0x7f8000000000780b */ /* 0x000fe40003f7d200 */
[----:B------:R-:W-:-:S11]  /*3ea0*/  FSETP.NEU.FTZ.AND P0, PT, |R2|, +INF , PT ;  /* 0x7f8000000200780b */ /* 0x000fd60003f1d200 */
[----:B------:R-:W-:Y:S05]  /*3eb0*/  @!P3 BRA !P1, `(.L_x_39) ;  /* 0x000000040024b947 */ /* 0x000fea0004800000 */
[----:B------:R-:W-:-:S04]  /*3ec0*/  LOP3.LUT P1, RZ, R2, 0x7fffffff, RZ, 0xc0, !PT ;  /* 0x7fffffff02ff7812 */ /* 0x000fc8000782c0ff */
[----:B------:R-:W-:-:S13]  /*3ed0*/  PLOP3.LUT P1, PT, P3, P1, PT, 0x2f, 0xf2 ;  /* 0x0000000000f2781c */ /* 0x000fda0001f22577 */
[----:B------:R-:W-:Y:S05]  /*3ee0*/  @P1 BRA `(.L_x_40) ;  /* 0x0000000400101947 */ /* 0x000fea0003800000 */
[----:B------:R-:W-:-:S04]  /*3ef0*/  LOP3.LUT P1, RZ, R0, 0x7fffffff, RZ, 0xc0, !PT ;  /* 0x7fffffff00ff7812 */ /* 0x000fc8000782c0ff */
[----:B------:R-:W-:-:S13]  /*3f00*/  PLOP3.LUT P0, PT, P0, P1, PT, 0x2f, 0xf2 ;  /* 0x0000000000f2781c */ /* 0x000fda0000702577 */
[----:B------:R-:W-:Y:S05]  /*3f10*/  @P0 BRA `(.L_x_41) ;  /* 0x0000000000f80947 */ /* 0x000fea0003800000 */
[----:B------:R-:W-:Y:S02]  /*3f20*/  ISETP.GE.AND P0, PT, R20, RZ, PT ;  /* 0x000000ff1400720c */ /* 0x000fe40003f06270 */
[----:B------:R-:W-:-:S11]  /*3f30*/  ISETP.GE.AND P1, PT, R19, RZ, PT ;  /* 0x000000ff1300720c */ /* 0x000fd60003f26270 */
[----:B------:R-:W-:Y:S01]  /*3f40*/  @P0 MOV R9, RZ ;  /* 0x000000ff00090202 */ /* 0x000fe20000000f00 */
[----:B------:R-:W-:Y:S01]  /*3f50*/  @!P0 FFMA R2, R2, 1.84467440737095516160e+19, RZ ;  /* 0x5f80000002028823 */ /* 0x000fe200000000ff */
[----:B------:R-:W-:Y:S01]  /*3f60*/  @!P0 MOV R9, 0xffffffc0 ;  /* 0xffffffc000098802 */ /* 0x000fe20000000f00 */
[----:B------:R-:W-:-:S04]  /*3f70*/  @!P1 FFMA R0, R0, 1.84467440737095516160e+19, RZ ;  /* 0x5f80000000009823 */ /* 0x000fc800000000ff */
[----:B------:R-:W-:-:S07]  /*3f80*/  @!P1 VIADD R9, R9, 0x40 ;  /* 0x0000004009099836 */ /* 0x000fce0000000000 */
.L_x_37:
[----:B------:R-:W-:Y:S02]  /*3f90*/  LEA R19, R8, 0xc0800000, 0x17 ;  /* 0xc080000008137811 */ /* 0x000fe400078eb8ff */
[----:B------:R-:W-:Y:S02]  /*3fa0*/  IADD3 R18, PT, PT, R18, -0x7f, RZ ;  /* 0xffffff8112127810 */ /* 0x000fe40007ffe0ff */
[----:B------:R-:W-:Y:S02]  /*3fb0*/  IADD3 R0, PT, PT, -R19, R0, RZ ;  /* 0x0000000013007210 */ /* 0x000fe40007ffe1ff */
[----:B------:R-:W-:Y:S02]  /*3fc0*/  IADD3 R8, PT, PT, R18, 0x7f, -R8 ;  /* 0x0000007f12087810 */ /* 0x000fe40007ffe808 */
[----:B------:R0:W1:Y:S01]  /*3fd0*/  MUFU.RCP R20, R0 ;  /* 0x0000000000147308 */ /* 0x0000620000001000 */
[----:B------:R-:W-:Y:S02]  /*3fe0*/  FADD.FTZ R19, -R0, -RZ ;  /* 0x800000ff00137221 */ /* 0x000fe40000010100 */
[----:B------:R-:W-:-:S02]  /*3ff0*/  IMAD.IADD R9, R8, 0x1, R9 ;  /* 0x0000000108097824 */ /* 0x000fc400078e0209 */
[----:B0-----:R-:W-:Y:S02]  /*4000*/  IMAD R0, R18, -0x800000, R2 ;  /* 0xff80000012007824 */ /* 0x001fe400078e0202 */
[----:B-1----:R-:W-:-:S04]  /*4010*/  FFMA R23, R20, R19, 1 ;  /* 0x3f80000014177423 */ /* 0x002fc80000000013 */
[----:B------:R-:W-:-:S04]  /*4020*/  FFMA R23, R20, R23, R20 ;  /* 0x0000001714177223 */ /* 0x000fc80000000014 */
[----:B------:R-:W-:-:S04]  /*4030*/  FFMA R2, R0, R23, RZ ;  /* 0x0000001700027223 */ /* 0x000fc800000000ff */
[----:B------:R-:W-:-:S04]  /*4040*/  FFMA R20, R19, R2, R0 ;  /* 0x0000000213147223 */ /* 0x000fc80000000000 */
[----:B------:R-:W-:-:S04]  /*4050*/  FFMA R20, R23, R20, R2 ;  /* 0x0000001417147223 */ /* 0x000fc80000000002 */
[----:B------:R-:W-:-:S04]  /*4060*/  FFMA R19, R19, R20, R0 ;  /* 0x0000001413137223 */ /* 0x000fc80000000000 */
[----:B------:R-:W-:-:S05]  /*4070*/  FFMA R0, R23, R19, R20 ;  /* 0x0000001317007223 */ /* 0x000fca0000000014 */
[----:B------:R-:W-:-:S04]  /*4080*/  SHF.R.U32.HI R2, RZ, 0x17, R0 ;  /* 0x00000017ff027819 */ /* 0x000fc80000011600 */
[----:B------:R-:W-:-:S04]  /*4090*/  LOP3.LUT R2, R2, 0xff, RZ, 0xc0, !PT ;  /* 0x000000ff02027812 */ /* 0x000fc800078ec0ff */
[----:B------:R-:W-:-:S04]  /*40a0*/  IADD3 R2, PT, PT, R2, R9, RZ ;  /* 0x0000000902027210 */ /* 0x000fc80007ffe0ff */
[----:B------:R-:W-:-:S04]  /*40b0*/  IADD3 R8, PT, PT, R2, -0x1, RZ ;  /* 0xffffffff02087810 */ /* 0x000fc80007ffe0ff */
[----:B------:R-:W-:-:S13]  /*40c0*/  ISETP.GE.U32.AND P0, PT, R8, 0xfe, PT ;  /* 0x000000fe0800780c */ /* 0x000fda0003f06070 */
[----:B------:R-:W-:Y:S05]  /*40d0*/  @!P0 BRA `(.L_x_42) ;  /* 0x0000000000808947 */ /* 0x000fea0003800000 */
[----:B------:R-:W-:-:S13]  /*40e0*/  ISETP.GT.AND P0, PT, R2, 0xfe, PT ;  /* 0x000000fe0200780c */ /* 0x000fda0003f04270 */
[----:B------:R-:W-:Y:S05]  /*40f0*/  @P0 BRA `(.L_x_43) ;  /* 0x00000000006c0947 */ /* 0x000fea0003800000 */
[----:B------:R-:W-:-:S13]  /*4100*/  ISETP.GE.AND P0, PT, R2, 0x1, PT ;  /* 0x000000010200780c */ /* 0x000fda0003f06270 */
[----:B------:R-:W-:Y:S05]  /*4110*/  @P0 BRA `(.L_x_44) ;  /* 0x0000000000980947 */ /* 0x000fea0003800000 */
[----:B------:R-:W-:Y:S02]  /*4120*/  ISETP.GE.AND P0, PT, R2, -0x18, PT ;  /* 0xffffffe80200780c */ /* 0x000fe40003f06270 */
[----:B------:R-:W-:-:S11]  /*4130*/  LOP3.LUT R0, R0, 0x80000000, RZ, 0xc0, !PT ;  /* 0x8000000000007812 */ /* 0x000fd600078ec0ff */
[----:B------:R-:W-:Y:S05]  /*4140*/  @!P0 BRA `(.L_x_44) ;  /* 0x00000000008c8947 */ /* 0x000fea0003800000 */
[CCC-:B------:R-:W-:Y:S01]  /*4150*/  FFMA.RZ R8, R23.reuse, R19.reuse, R20.reuse ;  /* 0x0000001317087223 */ /* 0x1c0fe2000000c014 */
[C---:B------:R-:W-:Y:S02]  /*4160*/  VIADD R18, R2.reuse, 0x20 ;  /* 0x0000002002127836 */ /* 0x040fe40000000000 */
[CCC-:B------:R-:W-:Y:S01]  /*4170*/  FFMA.RP R9, R23.reuse, R19.reuse, R20.reuse ;  /* 0x0000001317097223 */ /* 0x1c0fe20000008014 */
[----:B------:R-:W-:Y:S01]  /*4180*/  FFMA.RM R19, R23, R19, R20 ;  /* 0x0000001317137223 */ /* 0x000fe20000004014 */
[----:B------:R-:W-:Y:S02]  /*4190*/  ISETP.NE.AND P3, PT, R2, RZ, PT ;  /* 0x000000ff0200720c */ /* 0x000fe40003f65270 */
[----:B------:R-:W-:Y:S02]  /*41a0*/  LOP3.LUT R8, R8, 0x7fffff, RZ, 0xc0, !PT ;  /* 0x007fffff08087812 */ /* 0x000fe400078ec0ff */
[----:B------:R-:W-:Y:S02]  /*41b0*/  ISETP.NE.AND P1, PT, R2, RZ, PT ;  /* 0x000000ff0200720c */ /* 0x000fe40003f25270 */
[----:B------:R-:W-:-:S02]  /*41c0*/  LOP3.LUT R8, R8, 0x800000, RZ, 0xfc, !PT ;  /* 0x0080000008087812 */ /* 0x000fc400078efcff */
[----:B------:R-:W-:Y:S02]  /*41d0*/  IADD3 R2, PT, PT, -R2, RZ, RZ ;  /* 0x000000ff02027210 */ /* 0x000fe40007ffe1ff */
[----:B------:R-:W-:Y:S02]  /*41e0*/  SHF.L.U32 R18, R8, R18, RZ ;  /* 0x0000001208127219 */ /* 0x000fe400000006ff */
[----:B------:R-:W-:Y:S02]  /*41f0*/  FSETP.NEU.FTZ.AND P0, PT, R9, R19, PT ;  /* 0x000000130900720b */ /* 0x000fe40003f1d000 */
[----:B------:R-:W-:Y:S02]  /*4200*/  SEL R9, R2, RZ, P3 ;  /* 0x000000ff02097207 */ /* 0x000fe40001800000 */
[----:B------:R-:W-:Y:S02]  /*4210*/  ISETP.NE.AND P1, PT, R18, RZ, P1 ;  /* 0x000000ff1200720c */ /* 0x000fe40000f25270 */
[----:B------:R-:W-:-:S02]  /*4220*/  SHF.R.U32.HI R9, RZ, R9, R8 ;  /* 0x00000009ff097219 */ /* 0x000fc40000011608 */
[----:B------:R-:W-:Y:S02]  /*4230*/  PLOP3.LUT P0, PT, P0, P1, PT, 0xf8, 0x8f ;  /* 0x00000000008f781c */ /* 0x000fe40000703f70 */
[----:B------:R-:W-:Y:S02]  /*4240*/  SHF.R.U32.HI R2, RZ, 0x1, R9 ;  /* 0x00000001ff027819 */ /* 0x000fe40000011609 */
[----:B------:R-:W-:-:S04]  /*4250*/  SEL R19, RZ, 0x1, !P0 ;  /* 0x00000001ff137807 */ /* 0x000fc80004000000 */
[----:B------:R-:W-:-:S04]  /*4260*/  LOP3.LUT R8, R19, 0x1, R2, 0xf8, !PT ;  /* 0x0000000113087812 */ /* 0x000fc800078ef802 */
[----:B------:R-:W-:-:S04]  /*4270*/  LOP3.LUT R9, R8, R9, RZ, 0xc0, !PT ;  /* 0x0000000908097212 */ /* 0x000fc800078ec0ff */
[----:B------:R-:W-:-:S04]  /*4280*/  IADD3 R9, PT, PT, R2, R9, RZ ;  /* 0x0000000902097210 */ /* 0x000fc80007ffe0ff */
[----:B------:R-:W-:Y:S01]  /*4290*/  LOP3.LUT R0, R9, R0, RZ, 0xfc, !PT ;  /* 0x0000000009007212 */ /* 0x000fe200078efcff */
[----:B------:R-:W-:Y:S06]  /*42a0*/  BRA `(.L_x_44) ;  /* 0x0000000000347947 */ /* 0x000fec0003800000 */
.L_x_43:
[----:B------:R-:W-:-:S04]  /*42b0*/  LOP3.LUT R0, R0, 0x80000000, RZ, 0xc0, !PT ;  /* 0x8000000000007812 */ /* 0x000fc800078ec0ff */
[----:B------:R-:W-:Y:S01]  /*42c0*/  LOP3.LUT R0, R0, 0x7f800000, RZ, 0xfc, !PT ;  /* 0x7f80000000007812 */ /* 0x000fe200078efcff */
[----:B------:R-:W-:Y:S06]  /*42d0*/  BRA `(.L_x_44) ;  /* 0x0000000000287947 */ /* 0x000fec0003800000 */
.L_x_42:
[----:B------:R-:W-:Y:S01]  /*42e0*/  IMAD R0, R9, 0x800000, R0 ;  /* 0x0080000009007824 */ /* 0x000fe200078e0200 */
[----:B------:R-:W-:Y:S06]  /*42f0*/  BRA `(.L_x_44) ;  /* 0x0000000000207947 */ /* 0x000fec0003800000 */
.L_x_41:
[----:B------:R-:W-:-:S04]  /*4300*/  LOP3.LUT R0, R0, 0x80000000, R2, 0x48, !PT ;  /* 0x8000000000007812 */ /* 0x000fc800078e4802 */
[----:B------:R-:W-:Y:S01]  /*4310*/  LOP3.LUT R0, R0, 0x7f800000, RZ, 0xfc, !PT ;  /* 0x7f80000000007812 */ /* 0x000fe200078efcff */
[----:B------:R-:W-:Y:S06]  /*4320*/  BRA `(.L_x_44) ;  /* 0x0000000000147947 */ /* 0x000fec0003800000 */
.L_x_40:
[----:B------:R-:W-:Y:S01]  /*4330*/  LOP3.LUT R0, R0, 0x80000000, R2, 0x48, !PT ;  /* 0x8000000000007812 */ /* 0x000fe200078e4802 */
[----:B------:R-:W-:Y:S06]  /*4340*/  BRA `(.L_x_44) ;  /* 0x00000000000c7947 */ /* 0x000fec0003800000 */
.L_x_39:
[----:B------:R-:W0:Y:S01]  /*4350*/  MUFU.RSQ R0, -QNAN ;  /* 0xffc0000000007908 */ /* 0x000e220000001400 */
[----:B------:R-:W-:Y:S05]  /*4360*/  BRA `(.L_x_44) ;  /* 0x0000000000047947 */ /* 0x000fea0003800000 */
.L_x_38:
[----:B------:R-:W-:-:S07]  /*4370*/  FADD.FTZ R0, R2, R0 ;  /* 0x0000000002007221 */ /* 0x000fce0000010000 */
.L_x_44:
[----:B------:R-:W-:Y:S01]  /*4380*/  MOV R2, R3 ;  /* 0x0000000300027202 */ /* 0x000fe20000000f00 */
[----:B------:R-:W-:-:S04]  /*4390*/  HFMA2 R3, -RZ, RZ, 0, 0 ;  /* 0x00000000ff037431 */ /* 0x000fc800000001ff */
[----:B0-----:R-:W-:Y:S05]  /*43a0*/  RET.REL.NODEC R2 `(_Z9mlem_stepP5voxelS0_P6sensorPfS3_S3_Pbiii) ;  /* 0xffffffbc02147950 */ /* 0x001fea0003c3ffff */
.L_x_45:
[----:B------:R-:W-:-:S00]  /*43b0*/  BRA `(.L_x_45) ;  /* 0xfffffffc00fc7947 */ /* 0x000fc0000383ffff */
[----:B------:R-:W-:-:S00]  /*43c0*/  NOP ;  /* 0x0000000000007918 */ /* 0x000fc00000000000 */
        /* <DEDUP_REMOVED lines=11> */
.L_x_46:


//--------------------- .nv.shared.reserved.0     --------------------------
	.section	.nv.shared.reserved.0,"aw",@nobits
	.weak		__nv_reservedSMEM_offset_0_alias
	.size		__nv_reservedSMEM_offset_0_alias, 0, 64
	.other		__nv_reservedSMEM_offset_0_alias,@"STO_CUDA_RESERVED_SHARED STV_DEFAULT"
__nv_reservedSMEM_offset_0_alias:
	.zero		0
	.zero		64


//--------------------- .nv.constant0._Z9mlem_stepP5voxelS0_P6sensorPfS3_S3_Pbiii --------------------------
	.section	.nv.constant0._Z9mlem_stepP5voxelS0_P6sensorPfS3_S3_Pbiii,"a",@progbits
	.sectionflags	@""
	.align	4
.nv.constant0._Z9mlem_stepP5voxelS0_P6sensorPfS3_S3_Pbiii:
	.zero		964


//--------------------- SYMBOLS --------------------------

	.type		.nv.reservedSmem.offset0,@object
	.size		.nv.reservedSmem.offset0,0x4
